	.target	sm_90a

	.elftype	@"ET_EXEC"


//--------------------- .note.nv.tkinfo           --------------------------
	.section	.note.nv.tkinfo,"",@"SHT_NOTE"
	.sectionflags	@"SHF_NOTE_NV_TKINFO"
	.tkinfo
        /*0018*/ 	.word	0x00000002
        /*0030*/ 	.string	""
        /*0030*/ 	.string	"ptxas"
        /*0030*/ 	.string	"Cuda compilation tools, release 13.0, V13.0.88"
        /*0030*/ 	.string	"Build cuda_13.0.r13.0/compiler.36424714_0"
        /*0030*/ 	.string	"-arch sm_90a -m 64 "



//--------------------- .note.nv.cuinfo           --------------------------
	.section	.note.nv.cuinfo,"",@"SHT_NOTE"
	.sectionflags	@"SHF_NOTE_NV_CUINFO"
        /*0018*/ 	.short	0x0002
        /*001a*/ 	.short	0x005a
        /*001c*/ 	.short	0x0082
	.zero		2


//--------------------- .nv.info                  --------------------------
	.section	.nv.info,"",@"SHT_CUDA_INFO"
	.align	4


	//----- nvinfo : EIATTR_REGCOUNT
	.align		4
        /*0000*/ 	.byte	0x04, 0x2f
        /*0002*/ 	.short	(.L_12 - .L_11)
	.align		4
.L_11:
        /*0004*/ 	.word	index@(_ZN7cutlass13device_kernelINS_4conv6kernel13ConvUniversalINS1_16ConvProblemShapeILNS1_8OperatorE0ELi3EEENS1_10collective14CollectiveConvINS1_46MainloopSm90TmaGmmaWarpSpecializedImplicitGemmILS5_0ELi18ELi3EN4cute5tupleIJNSA_1CILi1EEESD_SD_EEENS1_36KernelImplicitTmaWarpSpecializedSm90ELi1EEENSB_IJNSC_ILi128EEENSC_ILi64EEENSB_IJSI_EEEEEENS_12float_e4m3_tESL_NSA_8TiledMMAINSA_8MMA_AtomIJNSA_4SM904GMMA30MMA_64x64x32_F32E4M3E4M3_SS_TNILNSP_7ScaleInE1ELSR_1EEEEEENSA_6LayoutISE_NSB_IJNSC_ILi0EEESV_SV_EEEEENSB_IJNSA_10UnderscoreESY_SY_EEEEENS7_6detail26Sm90ImplicitGemmTileTraitsINSA_20SM90_TMA_LOAD_IM2COLENSA_14ComposedLayoutINSA_7SwizzleILi2ELi4ELi3EEENSA_18smem_ptr_flag_bitsILi8EEENSU_INSB_IJNSB_IJNSC_ILi8EEENSC_ILi16EEEEEENSB_IJSI_SD_EEENSB_IJSD_NSC_ILi18EEEEEEEEENSB_IJNSB_IJSI_NSC_ILi512EEEEEENSB_IJSD_SV_EEENSB_IJSV_NSC_ILi8192EEEEEEEEEEEEEvEENS12_INSA_13SM90_TMA_LOADENS14_IS16_S18_NSU_INSB_IJNSB_IJS19_S19_EEES1C_S1E_EEENSB_IJS1H_S1I_NSB_IJSV_NSC_ILi4096EEEEEEEEEEEEEvEEEENS_8epilogue10collective6detail29Sm90TmaWarpSpecializedAdapterINS20_15DefaultEpilogueISL_NSB_IJNSB_IJllllEEESD_SV_EEES25_NS1Z_6thread17LinearCombinationISL_Li1EffLNS26_9ScaleType4KindE0ELNS_15FloatRoundStyleE2ESL_EENS_4gemm15EpilogueDefaultEEEEEvvEEEEvNT_6ParamsE)
        /*0008*/ 	.word	0x0000005a


	//----- nvinfo : EIATTR_FRAME_SIZE
	.align		4
.L_12:
        /*000c*/ 	.byte	0x04, 0x11
        /*000e*/ 	.short	(.L_14 - .L_13)
	.align		4
.L_13:
        /*0010*/ 	.word	index@(_ZN7cutlass13device_kernelINS_4conv6kernel13ConvUniversalINS1_16ConvProblemShapeILNS1_8OperatorE0ELi3EEENS1_10collective14CollectiveConvINS1_46MainloopSm90TmaGmmaWarpSpecializedImplicitGemmILS5_0ELi18ELi3EN4cute5tupleIJNSA_1CILi1EEESD_SD_EEENS1_36KernelImplicitTmaWarpSpecializedSm90ELi1EEENSB_IJNSC_ILi128EEENSC_ILi64EEENSB_IJSI_EEEEEENS_12float_e4m3_tESL_NSA_8TiledMMAINSA_8MMA_AtomIJNSA_4SM904GMMA30MMA_64x64x32_F32E4M3E4M3_SS_TNILNSP_7ScaleInE1ELSR_1EEEEEENSA_6LayoutISE_NSB_IJNSC_ILi0EEESV_SV_EEEEENSB_IJNSA_10UnderscoreESY_SY_EEEEENS7_6detail26Sm90ImplicitGemmTileTraitsINSA_20SM90_TMA_LOAD_IM2COLENSA_14ComposedLayoutINSA_7SwizzleILi2ELi4ELi3EEENSA_18smem_ptr_flag_bitsILi8EEENSU_INSB_IJNSB_IJNSC_ILi8EEENSC_ILi16EEEEEENSB_IJSI_SD_EEENSB_IJSD_NSC_ILi18EEEEEEEEENSB_IJNSB_IJSI_NSC_ILi512EEEEEENSB_IJSD_SV_EEENSB_IJSV_NSC_ILi8192EEEEEEEEEEEEEvEENS12_INSA_13SM90_TMA_LOADENS14_IS16_S18_NSU_INSB_IJNSB_IJS19_S19_EEES1C_S1E_EEENSB_IJS1H_S1I_NSB_IJSV_NSC_ILi4096EEEEEEEEEEEEEvEEEENS_8epilogue10collective6detail29Sm90TmaWarpSpecializedAdapterINS20_15DefaultEpilogueISL_NSB_IJNSB_IJllllEEESD_SV_EEES25_NS1Z_6thread17LinearCombinationISL_Li1EffLNS26_9ScaleType4KindE0ELNS_15FloatRoundStyleE2ESL_EENS_4gemm15EpilogueDefaultEEEEEvvEEEEvNT_6ParamsE)
        /*0014*/ 	.word	0x00000000


	//----- nvinfo : EIATTR_MIN_STACK_SIZE
	.align		4
.L_14:
        /*0018*/ 	.byte	0x04, 0x12
        /*001a*/ 	.short	(.L_16 - .L_15)
	.align		4
.L_15:
        /*001c*/ 	.word	index@(_ZN7cutlass13device_kernelINS_4conv6kernel13ConvUniversalINS1_16ConvProblemShapeILNS1_8OperatorE0ELi3EEENS1_10collective14CollectiveConvINS1_46MainloopSm90TmaGmmaWarpSpecializedImplicitGemmILS5_0ELi18ELi3EN4cute5tupleIJNSA_1CILi1EEESD_SD_EEENS1_36KernelImplicitTmaWarpSpecializedSm90ELi1EEENSB_IJNSC_ILi128EEENSC_ILi64EEENSB_IJSI_EEEEEENS_12float_e4m3_tESL_NSA_8TiledMMAINSA_8MMA_AtomIJNSA_4SM904GMMA30MMA_64x64x32_F32E4M3E4M3_SS_TNILNSP_7ScaleInE1ELSR_1EEEEEENSA_6LayoutISE_NSB_IJNSC_ILi0EEESV_SV_EEEEENSB_IJNSA_10UnderscoreESY_SY_EEEEENS7_6detail26Sm90ImplicitGemmTileTraitsINSA_20SM90_TMA_LOAD_IM2COLENSA_14ComposedLayoutINSA_7SwizzleILi2ELi4ELi3EEENSA_18smem_ptr_flag_bitsILi8EEENSU_INSB_IJNSB_IJNSC_ILi8EEENSC_ILi16EEEEEENSB_IJSI_SD_EEENSB_IJSD_NSC_ILi18EEEEEEEEENSB_IJNSB_IJSI_NSC_ILi512EEEEEENSB_IJSD_SV_EEENSB_IJSV_NSC_ILi8192EEEEEEEEEEEEEvEENS12_INSA_13SM90_TMA_LOADENS14_IS16_S18_NSU_INSB_IJNSB_IJS19_S19_EEES1C_S1E_EEENSB_IJS1H_S1I_NSB_IJSV_NSC_ILi4096EEEEEEEEEEEEEvEEEENS_8epilogue10collective6detail29Sm90TmaWarpSpecializedAdapterINS20_15DefaultEpilogueISL_NSB_IJNSB_IJllllEEESD_SV_EEES25_NS1Z_6thread17LinearCombinationISL_Li1EffLNS26_9ScaleType4KindE0ELNS_15FloatRoundStyleE2ESL_EENS_4gemm15EpilogueDefaultEEEEEvvEEEEvNT_6ParamsE)
        /*0020*/ 	.word	0x00000000
.L_16:


//--------------------- .nv.compat                --------------------------
	.section	.nv.compat,"",@"SHT_CUDA_COMPAT_INFO"
	.align	4
        /*0000*/ 	.byte	0x02, 0x09, 0x01, 0x00, 0x02, 0x02, 0x04, 0x00, 0x02, 0x05, 0x05, 0x00, 0x03, 0x07, 0x01, 0x01
        /*0010*/ 	.byte	0x02, 0x03, 0x01, 0x00, 0x02, 0x06, 0x01, 0x00, 0x04, 0x0b, 0x08, 0x00, 0x00, 0x00, 0x00, 0x00
        /*0020*/ 	.byte	0x00, 0x00, 0x00, 0x00


//--------------------- .nv.info._ZN7cutlass13device_kernelINS_4conv6kernel13ConvUniversalINS1_16ConvProblemShapeILNS1_8OperatorE0ELi3EEENS1_10collective14CollectiveConvINS1_46MainloopSm90TmaGmmaWarpSpecializedImplicitGemmILS5_0ELi18ELi3EN4cute5tupleIJNSA_1CILi1EEESD_SD_EEENS1_36KernelImplicitTmaWarpSpecializedSm90ELi1EEENSB_IJNSC_ILi128EEENSC_ILi64EEENSB_IJSI_EEEEEENS_12float_e4m3_tESL_NSA_8TiledMMAINSA_8MMA_AtomIJNSA_4SM904GMMA30MMA_64x64x32_F32E4M3E4M3_SS_TNILNSP_7ScaleInE1ELSR_1EEEEEENSA_6LayoutISE_NSB_IJNSC_ILi0EEESV_SV_EEEEENSB_IJNSA_10UnderscoreESY_SY_EEEEENS7_6detail26Sm90ImplicitGemmTileTraitsINSA_20SM90_TMA_LOAD_IM2COLENSA_14ComposedLayoutINSA_7SwizzleILi2ELi4ELi3EEENSA_18smem_ptr_flag_bitsILi8EEENSU_INSB_IJNSB_IJNSC_ILi8EEENSC_ILi16EEEEEENSB_IJSI_SD_EEENSB_IJSD_NSC_ILi18EEEEEEEEENSB_IJNSB_IJSI_NSC_ILi512EEEEEENSB_IJSD_SV_EEENSB_IJSV_NSC_ILi8192EEEEEEEEEEEEEvEENS12_INSA_13SM90_TMA_LOADENS14_IS16_S18_NSU_INSB_IJNSB_IJS19_S19_EEES1C_S1E_EEENSB_IJS1H_S1I_NSB_IJSV_NSC_ILi4096EEEEEEEEEEEEEvEEEENS_8epilogue10collective6detail29Sm90TmaWarpSpecializedAdapterINS20_15DefaultEpilogueISL_NSB_IJNSB_IJllllEEESD_SV_EEES25_NS1Z_6thread17LinearCombinationISL_Li1EffLNS26_9ScaleType4KindE0ELNS_15FloatRoundStyleE2ESL_EENS_4gemm15EpilogueDefaultEEEEEvvEEEEvNT_6ParamsE --------------------------
	.section	.nv.info._ZN7cutlass13device_kernelINS_4conv6kernel13ConvUniversalINS1_16ConvProblemShapeILNS1_8OperatorE0ELi3EEENS1_10collective14CollectiveConvINS1_46MainloopSm90TmaGmmaWarpSpecializedImplicitGemmILS5_0ELi18ELi3EN4cute5tupleIJNSA_1CILi1EEESD_SD_EEENS1_36KernelImplicitTmaWarpSpecializedSm90ELi1EEENSB_IJNSC_ILi128EEENSC_ILi64EEENSB_IJSI_EEEEEENS_12float_e4m3_tESL_NSA_8TiledMMAINSA_8MMA_AtomIJNSA_4SM904GMMA30MMA_64x64x32_F32E4M3E4M3_SS_TNILNSP_7ScaleInE1ELSR_1EEEEEENSA_6LayoutISE_NSB_IJNSC_ILi0EEESV_SV_EEEEENSB_IJNSA_10UnderscoreESY_SY_EEEEENS7_6detail26Sm90ImplicitGemmTileTraitsINSA_20SM90_TMA_LOAD_IM2COLENSA_14ComposedLayoutINSA_7SwizzleILi2ELi4ELi3EEENSA_18smem_ptr_flag_bitsILi8EEENSU_INSB_IJNSB_IJNSC_ILi8EEENSC_ILi16EEEEEENSB_IJSI_SD_EEENSB_IJSD_NSC_ILi18EEEEEEEEENSB_IJNSB_IJSI_NSC_ILi512EEEEEENSB_IJSD_SV_EEENSB_IJSV_NSC_ILi8192EEEEEEEEEEEEEvEENS12_INSA_13SM90_TMA_LOADENS14_IS16_S18_NSU_INSB_IJNSB_IJS19_S19_EEES1C_S1E_EEENSB_IJS1H_S1I_NSB_IJSV_NSC_ILi4096EEEEEEEEEEEEEvEEEENS_8epilogue10collective6detail29Sm90TmaWarpSpecializedAdapterINS20_15DefaultEpilogueISL_NSB_IJNSB_IJllllEEESD_SV_EEES25_NS1Z_6thread17LinearCombinationISL_Li1EffLNS26_9ScaleType4KindE0ELNS_15FloatRoundStyleE2ESL_EENS_4gemm15EpilogueDefaultEEEEEvvEEEEvNT_6ParamsE,"",@"SHT_CUDA_INFO"
	.sectionflags	@""
	.align	4


	//----- nvinfo : EIATTR_CUDA_API_VERSION
	.align		4
        /*0000*/ 	.byte	0x04, 0x37
        /*0002*/ 	.short	(.L_18 - .L_17)
.L_17:
        /*0004*/ 	.word	0x00000082


	//----- nvinfo : EIATTR_KPARAM_INFO
	.align		4
.L_18:
        /*0008*/ 	.byte	0x04, 0x17
        /*000a*/ 	.short	(.L_20 - .L_19)
.L_19:
        /*000c*/ 	.word	0x00000000
        /*0010*/ 	.short	0x0000
        /*0012*/ 	.short	0x0070
        /*0014*/ 	.byte	0x00, 0xf0, 0x01, 0x10


	//----- nvinfo : EIATTR_SPARSE_MMA_MASK
	.align		4
.L_20:
        /*0018*/ 	.byte	0x03, 0x50
        /*001a*/ 	.short	0x0000


	//----- nvinfo : EIATTR_MAXREG_COUNT
	.align		4
        /*001c*/ 	.byte	0x03, 0x1b
        /*001e*/ 	.short	0x00ff


	//----- nvinfo : EIATTR_NUM_BARRIERS
	.align		4
        /*0020*/ 	.byte	0x02, 0x4c
        /*0022*/ 	.byte	0x01
	.zero		1


	//----- nvinfo : EIATTR_MERCURY_ISA_VERSION
	.align		4
        /*0024*/ 	.byte	0x03, 0x5f
        /*0026*/ 	.short	0x0101


	//----- nvinfo : EIATTR_COOP_GROUP_MASK_REGIDS
	.align		4
        /*0028*/ 	.byte	0x04, 0x29
        /*002a*/ 	.short	(.L_22 - .L_21)


	//   ....[0]....
.L_21:
        /*002c*/ 	.word	0xffffffff


	//   ....[1]....
        /*0030*/ 	.word	0xffffffff


	//   ....[2]....
        /*0034*/ 	.word	0xffffffff


	//----- nvinfo : EIATTR_COOP_GROUP_INSTR_OFFSETS
	.align		4
.L_22:
        /*0038*/ 	.byte	0x04, 0x28
        /*003a*/ 	.short	(.L_24 - .L_23)


	//   ....[0]....
.L_23:
        /*003c*/ 	.word	0x00000060


	//   ....[1]....
        /*0040*/ 	.word	0x00000070


	//   ....[2]....
        /*0044*/ 	.word	0x00000130


	//----- nvinfo : EIATTR_MBARRIER_INSTR_OFFSETS
	.align		4
.L_24:
        /*0048*/ 	.byte	0x04, 0x39
        /*004a*/ 	.short	(.L_26 - .L_25)


	//   ....[0]....
.L_25:
        /*004c*/ 	.word	0x00000270
        /*0050*/ 	.word	0x000000ff
        /*0054*/ 	.word	0x00036000
        /*0058*/ 	.short	0x0100
        /*005a*/ 	.byte	0x08
	.zero		1


	//   ....[1]....
        /*005c*/ 	.word	0x00000280
        /*0060*/ 	.word	0x000000ff
        /*0064*/ 	.word	0x00036090
        /*0068*/ 	.short	0x0100
        /*006a*/ 	.byte	0x08
	.zero		1


	//   ....[2]....
        /*006c*/ 	.word	0x00000290
        /*0070*/ 	.word	0x000000ff
        /*0074*/ 	.word	0x00036008
        /*0078*/ 	.short	0x0100
        /*007a*/ 	.byte	0x08
	.zero		1


	//   ....[3]....
        /*007c*/ 	.word	0x000002a0
        /*0080*/ 	.word	0x000000ff
        /*0084*/ 	.word	0x00036098
        /*0088*/ 	.short	0x0100
        /*008a*/ 	.byte	0x08
	.zero		1


	//   ....[4]....
        /*008c*/ 	.word	0x000002b0
        /*0090*/ 	.word	0x000000ff
        /*0094*/ 	.word	0x00036010
        /*0098*/ 	.short	0x0100
        /*009a*/ 	.byte	0x08
	.zero		1


	//   ....[5]....
        /*009c*/ 	.word	0x000002c0
        /*00a0*/ 	.word	0x000000ff
        /*00a4*/ 	.word	0x000360a0
        /*00a8*/ 	.short	0x0100
        /*00aa*/ 	.byte	0x08
	.zero		1


	//   ....[6]....
        /*00ac*/ 	.word	0x000002d0
        /*00b0*/ 	.word	0x000000ff
        /*00b4*/ 	.word	0x00036018
        /*00b8*/ 	.short	0x0100
        /*00ba*/ 	.byte	0x08
	.zero		1


	//   ....[7]....
        /*00bc*/ 	.word	0x000002e0
        /*00c0*/ 	.word	0x000000ff
        /*00c4*/ 	.word	0x000360a8
        /*00c8*/ 	.short	0x0100
        /*00ca*/ 	.byte	0x08
	.zero		1


	//   ....[8]....
        /*00cc*/ 	.word	0x000002f0
        /*00d0*/ 	.word	0x000000ff
        /*00d4*/ 	.word	0x00036020
        /*00d8*/ 	.short	0x0100
        /*00da*/ 	.byte	0x08
	.zero		1


	//   ....[9]....
        /*00dc*/ 	.word	0x00000300
        /*00e0*/ 	.word	0x000000ff
        /*00e4*/ 	.word	0x000360b0
        /*00e8*/ 	.short	0x0100
        /*00ea*/ 	.byte	0x08
	.zero		1


	//   ....[10]....
        /*00ec*/ 	.word	0x00000310
        /*00f0*/ 	.word	0x000000ff
        /*00f4*/ 	.word	0x00036028
        /*00f8*/ 	.short	0x0100
        /*00fa*/ 	.byte	0x08
	.zero		1


	//   ....[11]....
        /*00fc*/ 	.word	0x00000320
        /*0100*/ 	.word	0x000000ff
        /*0104*/ 	.word	0x000360b8
        /*0108*/ 	.short	0x0100
        /*010a*/ 	.byte	0x08
	.zero		1


	//   ....[12]....
        /*010c*/ 	.word	0x00000330
        /*0110*/ 	.word	0x000000ff
        /*0114*/ 	.word	0x00036030
        /*0118*/ 	.short	0x0100
        /*011a*/ 	.byte	0x08
	.zero		1


	//   ....[13]....
        /*011c*/ 	.word	0x00000340
        /*0120*/ 	.word	0x000000ff
        /*0124*/ 	.word	0x000360c0
        /*0128*/ 	.short	0x0100
        /*012a*/ 	.byte	0x08
	.zero		1


	//   ....[14]....
        /*012c*/ 	.word	0x00000350
        /*0130*/ 	.word	0x000000ff
        /*0134*/ 	.word	0x00036038
        /*0138*/ 	.short	0x0100
        /*013a*/ 	.byte	0x08
	.zero		1


	//   ....[15]....
        /*013c*/ 	.word	0x00000360
        /*0140*/ 	.word	0x000000ff
        /*0144*/ 	.word	0x000360c8
        /*0148*/ 	.short	0x0100
        /*014a*/ 	.byte	0x08
	.zero		1


	//   ....[16]....
        /*014c*/ 	.word	0x00000370
        /*0150*/ 	.word	0x000000ff
        /*0154*/ 	.word	0x00036040
        /*0158*/ 	.short	0x0100
        /*015a*/ 	.byte	0x08
	.zero		1


	//   ....[17]....
        /*015c*/ 	.word	0x00000380
        /*0160*/ 	.word	0x000000ff
        /*0164*/ 	.word	0x000360d0
        /*0168*/ 	.short	0x0100
        /*016a*/ 	.byte	0x08
	.zero		1


	//   ....[18]....
        /*016c*/ 	.word	0x00000390
        /*0170*/ 	.word	0x000000ff
        /*0174*/ 	.word	0x00036048
        /*0178*/ 	.short	0x0100
        /*017a*/ 	.byte	0x08
	.zero		1


	//   ....[19]....
        /*017c*/ 	.word	0x000003a0
        /*0180*/ 	.word	0x000000ff
        /*0184*/ 	.word	0x000360d8
        /*0188*/ 	.short	0x0100
        /*018a*/ 	.byte	0x08
	.zero		1


	//   ....[20]....
        /*018c*/ 	.word	0x000003b0
        /*0190*/ 	.word	0x000000ff
        /*0194*/ 	.word	0x00036050
        /*0198*/ 	.short	0x0100
        /*019a*/ 	.byte	0x08
	.zero		1


	//   ....[21]....
        /*019c*/ 	.word	0x000003c0
        /*01a0*/ 	.word	0x000000ff
        /*01a4*/ 	.word	0x000360e0
        /*01a8*/ 	.short	0x0100
        /*01aa*/ 	.byte	0x08
	.zero		1


	//   ....[22]....
        /*01ac*/ 	.word	0x000003d0
        /*01b0*/ 	.word	0x000000ff
        /*01b4*/ 	.word	0x00036058
        /*01b8*/ 	.short	0x0100
        /*01ba*/ 	.byte	0x08
	.zero		1


	//   ....[23]....
        /*01bc*/ 	.word	0x000003e0
        /*01c0*/ 	.word	0x000000ff
        /*01c4*/ 	.word	0x000360e8
        /*01c8*/ 	.short	0x0100
        /*01ca*/ 	.byte	0x08
	.zero		1


	//   ....[24]....
        /*01cc*/ 	.word	0x000003f0
        /*01d0*/ 	.word	0x000000ff
        /*01d4*/ 	.word	0x00036060
        /*01d8*/ 	.short	0x0100
        /*01da*/ 	.byte	0x08
	.zero		1


	//   ....[25]....
        /*01dc*/ 	.word	0x00000400
        /*01e0*/ 	.word	0x000000ff
        /*01e4*/ 	.word	0x000360f0
        /*01e8*/ 	.short	0x0100
        /*01ea*/ 	.byte	0x08
	.zero		1


	//   ....[26]....
        /*01ec*/ 	.word	0x00000410
        /*01f0*/ 	.word	0x000000ff
        /*01f4*/ 	.word	0x00036068
        /*01f8*/ 	.short	0x0100
        /*01fa*/ 	.byte	0x08
	.zero		1


	//   ....[27]....
        /*01fc*/ 	.word	0x00000420
        /*0200*/ 	.word	0x000000ff
        /*0204*/ 	.word	0x000360f8
        /*0208*/ 	.short	0x0100
        /*020a*/ 	.byte	0x08
	.zero		1


	//   ....[28]....
        /*020c*/ 	.word	0x00000430
        /*0210*/ 	.word	0x000000ff
        /*0214*/ 	.word	0x00036070
        /*0218*/ 	.short	0x0100
        /*021a*/ 	.byte	0x08
	.zero		1


	//   ....[29]....
        /*021c*/ 	.word	0x00000440
        /*0220*/ 	.word	0x000000ff
        /*0224*/ 	.word	0x00036100
        /*0228*/ 	.short	0x0100
        /*022a*/ 	.byte	0x08
	.zero		1


	//   ....[30]....
        /*022c*/ 	.word	0x00000450
        /*0230*/ 	.word	0x000000ff
        /*0234*/ 	.word	0x00036078
        /*0238*/ 	.short	0x0100
        /*023a*/ 	.byte	0x08
	.zero		1


	//   ....[31]....
        /*023c*/ 	.word	0x00000460
        /*0240*/ 	.word	0x000000ff
        /*0244*/ 	.word	0x00036108
        /*0248*/ 	.short	0x0100
        /*024a*/ 	.byte	0x08
	.zero		1


	//   ....[32]....
        /*024c*/ 	.word	0x00000470
        /*0250*/ 	.word	0x000000ff
        /*0254*/ 	.word	0x00036080
        /*0258*/ 	.short	0x0100
        /*025a*/ 	.byte	0x08
	.zero		1


	//   ....[33]....
        /*025c*/ 	.word	0x00000480
        /*0260*/ 	.word	0x000000ff
        /*0264*/ 	.word	0x00036110
        /*0268*/ 	.short	0x0100
        /*026a*/ 	.byte	0x08
	.zero		1


	//   ....[34]....
        /*026c*/ 	.word	0x00000490
        /*0270*/ 	.word	0x000000ff
        /*0274*/ 	.word	0x00036088
        /*0278*/ 	.short	0x0100
        /*027a*/ 	.byte	0x08
	.zero		1


	//   ....[35]....
        /*027c*/ 	.word	0x000004a0
        /*0280*/ 	.word	0x000000ff
        /*0284*/ 	.word	0x00036118
        /*0288*/ 	.short	0x0100
        /*028a*/ 	.byte	0x08
	.zero		1


	//   ....[36]....
        /*028c*/ 	.word	0x00000b70
        /*0290*/ 	.word	0x00000005
        /*0294*/ 	.word	0x00036000
        /*0298*/ 	.short	0x010a
        /*029a*/ 	.byte	0x3f
	.zero		1


	//   ....[37]....
        /*029c*/ 	.word	0x00000ef0
        /*02a0*/ 	.word	0x00000006
        /*02a4*/ 	.word	0x00036000
        /*02a8*/ 	.short	0x010a
        /*02aa*/ 	.byte	0x3f
	.zero		1


	//   ....[38]....
        /*02ac*/ 	.word	0x000010f0
        /*02b0*/ 	.word	0x000000ff
        /*02b4*/ 	.word	0x00000000
        /*02b8*/ 	.short	0x0101
        /*02ba*/ 	.byte	0x06
	.zero		1


	//   ....[39]....
        /*02bc*/ 	.word	0x000012e0
        /*02c0*/ 	.word	0x00000003
        /*02c4*/ 	.word	0x00000000
        /*02c8*/ 	.short	0x0101
        /*02ca*/ 	.byte	0x3f
	.zero		1


	//   ....[40]....
        /*02cc*/ 	.word	0x00005e70
        /*02d0*/ 	.word	0x00000011
        /*02d4*/ 	.word	0x00036090
        /*02d8*/ 	.short	0x010a
        /*02da*/ 	.byte	0x3f
	.zero		1


	//   ....[41]....
        /*02dc*/ 	.word	0x00006660
        /*02e0*/ 	.word	0x00000004
        /*02e4*/ 	.word	0x00000000
        /*02e8*/ 	.short	0x010a
        /*02ea*/ 	.byte	0x3f
	.zero		1


	//   ....[42]....
        /*02ec*/ 	.word	0x00006710
        /*02f0*/ 	.word	0x00000002
        /*02f4*/ 	.word	0x00000000
        /*02f8*/ 	.short	0x010a
        /*02fa*/ 	.byte	0x3f
	.zero		1


	//   ....[43]....
        /*02fc*/ 	.word	0x000067c0
        /*0300*/ 	.word	0x00000002
        /*0304*/ 	.word	0x00000000
        /*0308*/ 	.short	0x010a
        /*030a*/ 	.byte	0x3f
	.zero		1


	//   ....[44]....
        /*030c*/ 	.word	0x00006870
        /*0310*/ 	.word	0x00000002
        /*0314*/ 	.word	0x00000000
        /*0318*/ 	.short	0x010a
        /*031a*/ 	.byte	0x3f
	.zero		1


	//   ....[45]....
        /*031c*/ 	.word	0x00006920
        /*0320*/ 	.word	0x00000002
        /*0324*/ 	.word	0x00000000
        /*0328*/ 	.short	0x010a
        /*032a*/ 	.byte	0x3f
	.zero		1


	//   ....[46]....
        /*032c*/ 	.word	0x000069d0
        /*0330*/ 	.word	0x00000002
        /*0334*/ 	.word	0x00000000
        /*0338*/ 	.short	0x010a
        /*033a*/ 	.byte	0x3f
	.zero		1


	//   ....[47]....
        /*033c*/ 	.word	0x00006a80
        /*0340*/ 	.word	0x00000002
        /*0344*/ 	.word	0x00000000
        /*0348*/ 	.short	0x010a
        /*034a*/ 	.byte	0x3f
	.zero		1


	//   ....[48]....
        /*034c*/ 	.word	0x00006b30
        /*0350*/ 	.word	0x00000002
        /*0354*/ 	.word	0x00000000
        /*0358*/ 	.short	0x010a
        /*035a*/ 	.byte	0x3f
	.zero		1


	//   ....[49]....
        /*035c*/ 	.word	0x00006be0
        /*0360*/ 	.word	0x00000002
        /*0364*/ 	.word	0x00000000
        /*0368*/ 	.short	0x010a
        /*036a*/ 	.byte	0x3f
	.zero		1


	//   ....[50]....
        /*036c*/ 	.word	0x00006c90
        /*0370*/ 	.word	0x00000002
        /*0374*/ 	.word	0x00000000
        /*0378*/ 	.short	0x010a
        /*037a*/ 	.byte	0x3f
	.zero		1


	//   ....[51]....
        /*037c*/ 	.word	0x00006d40
        /*0380*/ 	.word	0x00000002
        /*0384*/ 	.word	0x00000000
        /*0388*/ 	.short	0x010a
        /*038a*/ 	.byte	0x3f
	.zero		1


	//   ....[52]....
        /*038c*/ 	.word	0x00006df0
        /*0390*/ 	.word	0x00000002
        /*0394*/ 	.word	0x00000000
        /*0398*/ 	.short	0x010a
        /*039a*/ 	.byte	0x3f
	.zero		1


	//   ....[53]....
        /*039c*/ 	.word	0x00006ea0
        /*03a0*/ 	.word	0x00000002
        /*03a4*/ 	.word	0x00000000
        /*03a8*/ 	.short	0x010a
        /*03aa*/ 	.byte	0x3f
	.zero		1


	//   ....[54]....
        /*03ac*/ 	.word	0x00006f50
        /*03b0*/ 	.word	0x00000002
        /*03b4*/ 	.word	0x00000000
        /*03b8*/ 	.short	0x010a
        /*03ba*/ 	.byte	0x3f
	.zero		1


	//   ....[55]....
        /*03bc*/ 	.word	0x00007000
        /*03c0*/ 	.word	0x00000002
        /*03c4*/ 	.word	0x00000000
        /*03c8*/ 	.short	0x010a
        /*03ca*/ 	.byte	0x3f
	.zero		1


	//   ....[56]....
        /*03cc*/ 	.word	0x000070b0
        /*03d0*/ 	.word	0x00000002
        /*03d4*/ 	.word	0x00000000
        /*03d8*/ 	.short	0x010a
        /*03da*/ 	.byte	0x3f
	.zero		1


	//   ....[57]....
        /*03dc*/ 	.word	0x00007160
        /*03e0*/ 	.word	0x00000002
        /*03e4*/ 	.word	0x00000000
        /*03e8*/ 	.short	0x010a
        /*03ea*/ 	.byte	0x3f
	.zero		1


	//   ....[58]....
        /*03ec*/ 	.word	0x00007210
        /*03f0*/ 	.word	0x00000003
        /*03f4*/ 	.word	0x00000000
        /*03f8*/ 	.short	0x010a
        /*03fa*/ 	.byte	0x3f
	.zero		1


	//----- nvinfo : EIATTR_NUM_MBARRIERS
	.align		4
.L_26:
        /*03fc*/ 	.byte	0x03, 0x38
        /*03fe*/ 	.short	0x0024


	//----- nvinfo : EIATTR_EXIT_INSTR_OFFSETS
	.align		4
        /*0400*/ 	.byte	0x04, 0x1c
        /*0402*/ 	.short	(.L_28 - .L_27)


	//   ....[0]....
.L_27:
        /*0404*/ 	.word	0x000008a0


	//   ....[1]....
        /*0408*/ 	.word	0x00001420


	//   ....[2]....
        /*040c*/ 	.word	0x00004be0


	//   ....[3]....
        /*0410*/ 	.word	0x00004c00


	//   ....[4]....
        /*0414*/ 	.word	0x00005c40


	//   ....[5]....
        /*0418*/ 	.word	0x00005c60


	//   ....[6]....
        /*041c*/ 	.word	0x00005c80


	//   ....[7]....
        /*0420*/ 	.word	0x00006550


	//   ....[8]....
        /*0424*/ 	.word	0x00007240


	//----- nvinfo : EIATTR_MAX_THREADS
	.align		4
.L_28:
        /*0428*/ 	.byte	0x04, 0x05
        /*042a*/ 	.short	(.L_30 - .L_29)
.L_29:
        /*042c*/ 	.word	0x00000100
        /*0430*/ 	.word	0x00000001
        /*0434*/ 	.word	0x00000001


	//----- nvinfo : EIATTR_CRS_STACK_SIZE
	.align		4
.L_30:
        /*0438*/ 	.byte	0x04, 0x1e
        /*043a*/ 	.short	(.L_32 - .L_31)
.L_31:
        /*043c*/ 	.word	0x00000000


	//----- nvinfo : EIATTR_CBANK_PARAM_SIZE
	.align		4
.L_32:
        /*0440*/ 	.byte	0x03, 0x19
        /*0442*/ 	.short	0x0470


	//----- nvinfo : EIATTR_PARAM_CBANK
	.align		4
        /*0444*/ 	.byte	0x04, 0x0a
        /*0446*/ 	.short	(.L_34 - .L_33)
	.align		4
.L_33:
        /*0448*/ 	.word	index@(.nv.constant0._ZN7cutlass13device_kernelINS_4conv6kernel13ConvUniversalINS1_16ConvProblemShapeILNS1_8OperatorE0ELi3EEENS1_10collective14CollectiveConvINS1_46MainloopSm90TmaGmmaWarpSpecializedImplicitGemmILS5_0ELi18ELi3EN4cute5tupleIJNSA_1CILi1EEESD_SD_EEENS1_36KernelImplicitTmaWarpSpecializedSm90ELi1EEENSB_IJNSC_ILi128EEENSC_ILi64EEENSB_IJSI_EEEEEENS_12float_e4m3_tESL_NSA_8TiledMMAINSA_8MMA_AtomIJNSA_4SM904GMMA30MMA_64x64x32_F32E4M3E4M3_SS_TNILNSP_7ScaleInE1ELSR_1EEEEEENSA_6LayoutISE_NSB_IJNSC_ILi0EEESV_SV_EEEEENSB_IJNSA_10UnderscoreESY_SY_EEEEENS7_6detail26Sm90ImplicitGemmTileTraitsINSA_20SM90_TMA_LOAD_IM2COLENSA_14ComposedLayoutINSA_7SwizzleILi2ELi4ELi3EEENSA_18smem_ptr_flag_bitsILi8EEENSU_INSB_IJNSB_IJNSC_ILi8EEENSC_ILi16EEEEEENSB_IJSI_SD_EEENSB_IJSD_NSC_ILi18EEEEEEEEENSB_IJNSB_IJSI_NSC_ILi512EEEEEENSB_IJSD_SV_EEENSB_IJSV_NSC_ILi8192EEEEEEEEEEEEEvEENS12_INSA_13SM90_TMA_LOADENS14_IS16_S18_NSU_INSB_IJNSB_IJS19_S19_EEES1C_S1E_EEENSB_IJS1H_S1I_NSB_IJSV_NSC_ILi4096EEEEEEEEEEEEEvEEEENS_8epilogue10collective6detail29Sm90TmaWarpSpecializedAdapterINS20_15DefaultEpilogueISL_NSB_IJNSB_IJllllEEESD_SV_EEES25_NS1Z_6thread17LinearCombinationISL_Li1EffLNS26_9ScaleType4KindE0ELNS_15FloatRoundStyleE2ESL_EENS_4gemm15EpilogueDefaultEEEEEvvEEEEvNT_6ParamsE)
        /*044c*/ 	.short	0x0210
        /*044e*/ 	.short	0x0470


	//----- nvinfo : EIATTR_SW_WAR
	.align		4
.L_34:
        /*0450*/ 	.byte	0x04, 0x36
        /*0452*/ 	.short	(.L_36 - .L_35)
.L_35:
        /*0454*/ 	.word	0x00000008
.L_36:


//--------------------- .nv.callgraph             --------------------------
	.section	.nv.callgraph,"",@"SHT_CUDA_CALLGRAPH"
	.align	4
	.sectionentsize	8
	.align		4
        /*0000*/ 	.word	0x00000000
	.align		4
        /*0004*/ 	.word	0xffffffff
	.align		4
        /*0008*/ 	.word	0x00000000
	.align		4
        /*000c*/ 	.word	0xfffffffe
	.align		4
        /*0010*/ 	.word	0x00000000
	.align		4
        /*0014*/ 	.word	0xfffffffd
	.align		4
        /*0018*/ 	.word	0x00000000
	.align		4
        /*001c*/ 	.word	0xfffffffc


//--------------------- .nv.constant4             --------------------------
	.section	.nv.constant4,"a",@progbits
	.align	8
	.align		8
.nv.constant4:
        /*0000*/ 	.dword	_ZN39_INTERNAL_35c7dc53_4_k_cu_419d4541_27904cuda3std3__45__cpo5beginE
	.align		8
        /*0008*/ 	.dword	_ZN39_INTERNAL_35c7dc53_4_k_cu_419d4541_27904cuda3std3__45__cpo3endE
	.align		8
        /*0010*/ 	.dword	_ZN39_INTERNAL_35c7dc53_4_k_cu_419d4541_27904cuda3std3__45__cpo6cbeginE
	.align		8
        /*0018*/ 	.dword	_ZN39_INTERNAL_35c7dc53_4_k_cu_419d4541_27904cuda3std3__45__cpo4cendE
	.align		8
        /*0020*/ 	.dword	_ZN39_INTERNAL_35c7dc53_4_k_cu_419d4541_27904cuda3std3__441_GLOBAL__N__35c7dc53_4_k_cu_419d4541_27906ignoreE
	.align		8
        /*0028*/ 	.dword	_ZN39_INTERNAL_35c7dc53_4_k_cu_419d4541_27904cuda3std3__419piecewise_constructE
	.align		8
        /*0030*/ 	.dword	_ZN39_INTERNAL_35c7dc53_4_k_cu_419d4541_27904cuda3std3__48in_placeE
	.align		8
        /*0038*/ 	.dword	_ZN39_INTERNAL_35c7dc53_4_k_cu_419d4541_27904cuda3std6ranges3__45__cpo4swapE
	.align		8
        /*0040*/ 	.dword	_ZN39_INTERNAL_35c7dc53_4_k_cu_419d4541_27904cuda3std6ranges3__45__cpo9iter_moveE
	.align		8
        /*0048*/ 	.dword	_ZN39_INTERNAL_35c7dc53_4_k_cu_419d4541_27904cute7productE
	.align		8
        /*0050*/ 	.dword	_ZN39_INTERNAL_35c7dc53_4_k_cu_419d4541_27904cute1_E


//--------------------- .text._ZN7cutlass13device_kernelINS_4conv6kernel13ConvUniversalINS1_16ConvProblemShapeILNS1_8OperatorE0ELi3EEENS1_10collective14CollectiveConvINS1_46MainloopSm90TmaGmmaWarpSpecializedImplicitGemmILS5_0ELi18ELi3EN4cute5tupleIJNSA_1CILi1EEESD_SD_EEENS1_36KernelImplicitTmaWarpSpecializedSm90ELi1EEENSB_IJNSC_ILi128EEENSC_ILi64EEENSB_IJSI_EEEEEENS_12float_e4m3_tESL_NSA_8TiledMMAINSA_8MMA_AtomIJNSA_4SM904GMMA30MMA_64x64x32_F32E4M3E4M3_SS_TNILNSP_7ScaleInE1ELSR_1EEEEEENSA_6LayoutISE_NSB_IJNSC_ILi0EEESV_SV_EEEEENSB_IJNSA_10UnderscoreESY_SY_EEEEENS7_6detail26Sm90ImplicitGemmTileTraitsINSA_20SM90_TMA_LOAD_IM2COLENSA_14ComposedLayoutINSA_7SwizzleILi2ELi4ELi3EEENSA_18smem_ptr_flag_bitsILi8EEENSU_INSB_IJNSB_IJNSC_ILi8EEENSC_ILi16EEEEEENSB_IJSI_SD_EEENSB_IJSD_NSC_ILi18EEEEEEEEENSB_IJNSB_IJSI_NSC_ILi512EEEEEENSB_IJSD_SV_EEENSB_IJSV_NSC_ILi8192EEEEEEEEEEEEEvEENS12_INSA_13SM90_TMA_LOADENS14_IS16_S18_NSU_INSB_IJNSB_IJS19_S19_EEES1C_S1E_EEENSB_IJS1H_S1I_NSB_IJSV_NSC_ILi4096EEEEEEEEEEEEEvEEEENS_8epilogue10collective6detail29Sm90TmaWarpSpecializedAdapterINS20_15DefaultEpilogueISL_NSB_IJNSB_IJllllEEESD_SV_EEES25_NS1Z_6thread17LinearCombinationISL_Li1EffLNS26_9ScaleType4KindE0ELNS_15FloatRoundStyleE2ESL_EENS_4gemm15EpilogueDefaultEEEEEvvEEEEvNT_6ParamsE --------------------------
	.section	.text._ZN7cutlass13device_kernelINS_4conv6kernel13ConvUniversalINS1_16ConvProblemShapeILNS1_8OperatorE0ELi3EEENS1_10collective14CollectiveConvINS1_46MainloopSm90TmaGmmaWarpSpecializedImplicitGemmILS5_0ELi18ELi3EN4cute5tupleIJNSA_1CILi1EEESD_SD_EEENS1_36KernelImplicitTmaWarpSpecializedSm90ELi1EEENSB_IJNSC_ILi128EEENSC_ILi64EEENSB_IJSI_EEEEEENS_12float_e4m3_tESL_NSA_8TiledMMAINSA_8MMA_AtomIJNSA_4SM904GMMA30MMA_64x64x32_F32E4M3E4M3_SS_TNILNSP_7ScaleInE1ELSR_1EEEEEENSA_6LayoutISE_NSB_IJNSC_ILi0EEESV_SV_EEEEENSB_IJNSA_10UnderscoreESY_SY_EEEEENS7_6detail26Sm90ImplicitGemmTileTraitsINSA_20SM90_TMA_LOAD_IM2COLENSA_14ComposedLayoutINSA_7SwizzleILi2ELi4ELi3EEENSA_18smem_ptr_flag_bitsILi8EEENSU_INSB_IJNSB_IJNSC_ILi8EEENSC_ILi16EEEEEENSB_IJSI_SD_EEENSB_IJSD_NSC_ILi18EEEEEEEEENSB_IJNSB_IJSI_NSC_ILi512EEEEEENSB_IJSD_SV_EEENSB_IJSV_NSC_ILi8192EEEEEEEEEEEEEvEENS12_INSA_13SM90_TMA_LOADENS14_IS16_S18_NSU_INSB_IJNSB_IJS19_S19_EEES1C_S1E_EEENSB_IJS1H_S1I_NSB_IJSV_NSC_ILi4096EEEEEEEEEEEEEvEEEENS_8epilogue10collective6detail29Sm90TmaWarpSpecializedAdapterINS20_15DefaultEpilogueISL_NSB_IJNSB_IJllllEEESD_SV_EEES25_NS1Z_6thread17LinearCombinationISL_Li1EffLNS26_9ScaleType4KindE0ELNS_15FloatRoundStyleE2ESL_EENS_4gemm15EpilogueDefaultEEEEEvvEEEEvNT_6ParamsE,"ax",@progbits
	.align	128
.text._ZN7cutlass13device_kernelINS_4conv6kernel13ConvUniversalINS1_16ConvProblemShapeILNS1_8OperatorE0ELi3EEENS1_10collective14CollectiveConvINS1_46MainloopSm90TmaGmmaWarpSpecializedImplicitGemmILS5_0ELi18ELi3EN4cute5tupleIJNSA_1CILi1EEESD_SD_EEENS1_36KernelImplicitTmaWarpSpecializedSm90ELi1EEENSB_IJNSC_ILi128EEENSC_ILi64EEENSB_IJSI_EEEEEENS_12float_e4m3_tESL_NSA_8TiledMMAINSA_8MMA_AtomIJNSA_4SM904GMMA30MMA_64x64x32_F32E4M3E4M3_SS_TNILNSP_7ScaleInE1ELSR_1EEEEEENSA_6LayoutISE_NSB_IJNSC_ILi0EEESV_SV_EEEEENSB_IJNSA_10UnderscoreESY_SY_EEEEENS7_6detail26Sm90ImplicitGemmTileTraitsINSA_20SM90_TMA_LOAD_IM2COLENSA_14ComposedLayoutINSA_7SwizzleILi2ELi4ELi3EEENSA_18smem_ptr_flag_bitsILi8EEENSU_INSB_IJNSB_IJNSC_ILi8EEENSC_ILi16EEEEEENSB_IJSI_SD_EEENSB_IJSD_NSC_ILi18EEEEEEEEENSB_IJNSB_IJSI_NSC_ILi512EEEEEENSB_IJSD_SV_EEENSB_IJSV_NSC_ILi8192EEEEEEEEEEEEEvEENS12_INSA_13SM90_TMA_LOADENS14_IS16_S18_NSU_INSB_IJNSB_IJS19_S19_EEES1C_S1E_EEENSB_IJS1H_S1I_NSB_IJSV_NSC_ILi4096EEEEEEEEEEEEEvEEEENS_8epilogue10collective6detail29Sm90TmaWarpSpecializedAdapterINS20_15DefaultEpilogueISL_NSB_IJNSB_IJllllEEESD_SV_EEES25_NS1Z_6thread17LinearCombinationISL_Li1EffLNS26_9ScaleType4KindE0ELNS_15FloatRoundStyleE2ESL_EENS_4gemm15EpilogueDefaultEEEEEvvEEEEvNT_6ParamsE:
        .type           _ZN7cutlass13device_kernelINS_4conv6kernel13ConvUniversalINS1_16ConvProblemShapeILNS1_8OperatorE0ELi3EEENS1_10collective14CollectiveConvINS1_46MainloopSm90TmaGmmaWarpSpecializedImplicitGemmILS5_0ELi18ELi3EN4cute5tupleIJNSA_1CILi1EEESD_SD_EEENS1_36KernelImplicitTmaWarpSpecializedSm90ELi1EEENSB_IJNSC_ILi128EEENSC_ILi64EEENSB_IJSI_EEEEEENS_12float_e4m3_tESL_NSA_8TiledMMAINSA_8MMA_AtomIJNSA_4SM904GMMA30MMA_64x64x32_F32E4M3E4M3_SS_TNILNSP_7ScaleInE1ELSR_1EEEEEENSA_6LayoutISE_NSB_IJNSC_ILi0EEESV_SV_EEEEENSB_IJNSA_10UnderscoreESY_SY_EEEEENS7_6detail26Sm90ImplicitGemmTileTraitsINSA_20SM90_TMA_LOAD_IM2COLENSA_14ComposedLayoutINSA_7SwizzleILi2ELi4ELi3EEENSA_18smem_ptr_flag_bitsILi8EEENSU_INSB_IJNSB_IJNSC_ILi8EEENSC_ILi16EEEEEENSB_IJSI_SD_EEENSB_IJSD_NSC_ILi18EEEEEEEEENSB_IJNSB_IJSI_NSC_ILi512EEEEEENSB_IJSD_SV_EEENSB_IJSV_NSC_ILi8192EEEEEEEEEEEEEvEENS12_INSA_13SM90_TMA_LOADENS14_IS16_S18_NSU_INSB_IJNSB_IJS19_S19_EEES1C_S1E_EEENSB_IJS1H_S1I_NSB_IJSV_NSC_ILi4096EEEEEEEEEEEEEvEEEENS_8epilogue10collective6detail29Sm90TmaWarpSpecializedAdapterINS20_15DefaultEpilogueISL_NSB_IJNSB_IJllllEEESD_SV_EEES25_NS1Z_6thread17LinearCombinationISL_Li1EffLNS26_9ScaleType4KindE0ELNS_15FloatRoundStyleE2ESL_EENS_4gemm15EpilogueDefaultEEEEEvvEEEEvNT_6ParamsE,@function
        .size           _ZN7cutlass13device_kernelINS_4conv6kernel13ConvUniversalINS1_16ConvProblemShapeILNS1_8OperatorE0ELi3EEENS1_10collective14CollectiveConvINS1_46MainloopSm90TmaGmmaWarpSpecializedImplicitGemmILS5_0ELi18ELi3EN4cute5tupleIJNSA_1CILi1EEESD_SD_EEENS1_36KernelImplicitTmaWarpSpecializedSm90ELi1EEENSB_IJNSC_ILi128EEENSC_ILi64EEENSB_IJSI_EEEEEENS_12float_e4m3_tESL_NSA_8TiledMMAINSA_8MMA_AtomIJNSA_4SM904GMMA30MMA_64x64x32_F32E4M3E4M3_SS_TNILNSP_7ScaleInE1ELSR_1EEEEEENSA_6LayoutISE_NSB_IJNSC_ILi0EEESV_SV_EEEEENSB_IJNSA_10UnderscoreESY_SY_EEEEENS7_6detail26Sm90ImplicitGemmTileTraitsINSA_20SM90_TMA_LOAD_IM2COLENSA_14ComposedLayoutINSA_7SwizzleILi2ELi4ELi3EEENSA_18smem_ptr_flag_bitsILi8EEENSU_INSB_IJNSB_IJNSC_ILi8EEENSC_ILi16EEEEEENSB_IJSI_SD_EEENSB_IJSD_NSC_ILi18EEEEEEEEENSB_IJNSB_IJSI_NSC_ILi512EEEEEENSB_IJSD_SV_EEENSB_IJSV_NSC_ILi8192EEEEEEEEEEEEEvEENS12_INSA_13SM90_TMA_LOADENS14_IS16_S18_NSU_INSB_IJNSB_IJS19_S19_EEES1C_S1E_EEENSB_IJS1H_S1I_NSB_IJSV_NSC_ILi4096EEEEEEEEEEEEEvEEEENS_8epilogue10collective6detail29Sm90TmaWarpSpecializedAdapterINS20_15DefaultEpilogueISL_NSB_IJNSB_IJllllEEESD_SV_EEES25_NS1Z_6thread17LinearCombinationISL_Li1EffLNS26_9ScaleType4KindE0ELNS_15FloatRoundStyleE2ESL_EENS_4gemm15EpilogueDefaultEEEEEvvEEEEvNT_6ParamsE,(.L_x_176 - _ZN7cutlass13device_kernelINS_4conv6kernel13ConvUniversalINS1_16ConvProblemShapeILNS1_8OperatorE0ELi3EEENS1_10collective14CollectiveConvINS1_46MainloopSm90TmaGmmaWarpSpecializedImplicitGemmILS5_0ELi18ELi3EN4cute5tupleIJNSA_1CILi1EEESD_SD_EEENS1_36KernelImplicitTmaWarpSpecializedSm90ELi1EEENSB_IJNSC_ILi128EEENSC_ILi64EEENSB_IJSI_EEEEEENS_12float_e4m3_tESL_NSA_8TiledMMAINSA_8MMA_AtomIJNSA_4SM904GMMA30MMA_64x64x32_F32E4M3E4M3_SS_TNILNSP_7ScaleInE1ELSR_1EEEEEENSA_6LayoutISE_NSB_IJNSC_ILi0EEESV_SV_EEEEENSB_IJNSA_10UnderscoreESY_SY_EEEEENS7_6detail26Sm90ImplicitGemmTileTraitsINSA_20SM90_TMA_LOAD_IM2COLENSA_14ComposedLayoutINSA_7SwizzleILi2ELi4ELi3EEENSA_18smem_ptr_flag_bitsILi8EEENSU_INSB_IJNSB_IJNSC_ILi8EEENSC_ILi16EEEEEENSB_IJSI_SD_EEENSB_IJSD_NSC_ILi18EEEEEEEEENSB_IJNSB_IJSI_NSC_ILi512EEEEEENSB_IJSD_SV_EEENSB_IJSV_NSC_ILi8192EEEEEEEEEEEEEvEENS12_INSA_13SM90_TMA_LOADENS14_IS16_S18_NSU_INSB_IJNSB_IJS19_S19_EEES1C_S1E_EEENSB_IJS1H_S1I_NSB_IJSV_NSC_ILi4096EEEEEEEEEEEEEvEEEENS_8epilogue10collective6detail29Sm90TmaWarpSpecializedAdapterINS20_15DefaultEpilogueISL_NSB_IJNSB_IJllllEEESD_SV_EEES25_NS1Z_6thread17LinearCombinationISL_Li1EffLNS26_9ScaleType4KindE0ELNS_15FloatRoundStyleE2ESL_EENS_4gemm15EpilogueDefaultEEEEEvvEEEEvNT_6ParamsE)
        .other          _ZN7cutlass13device_kernelINS_4conv6kernel13ConvUniversalINS1_16ConvProblemShapeILNS1_8OperatorE0ELi3EEENS1_10collective14CollectiveConvINS1_46MainloopSm90TmaGmmaWarpSpecializedImplicitGemmILS5_0ELi18ELi3EN4cute5tupleIJNSA_1CILi1EEESD_SD_EEENS1_36KernelImplicitTmaWarpSpecializedSm90ELi1EEENSB_IJNSC_ILi128EEENSC_ILi64EEENSB_IJSI_EEEEEENS_12float_e4m3_tESL_NSA_8TiledMMAINSA_8MMA_AtomIJNSA_4SM904GMMA30MMA_64x64x32_F32E4M3E4M3_SS_TNILNSP_7ScaleInE1ELSR_1EEEEEENSA_6LayoutISE_NSB_IJNSC_ILi0EEESV_SV_EEEEENSB_IJNSA_10UnderscoreESY_SY_EEEEENS7_6detail26Sm90ImplicitGemmTileTraitsINSA_20SM90_TMA_LOAD_IM2COLENSA_14ComposedLayoutINSA_7SwizzleILi2ELi4ELi3EEENSA_18smem_ptr_flag_bitsILi8EEENSU_INSB_IJNSB_IJNSC_ILi8EEENSC_ILi16EEEEEENSB_IJSI_SD_EEENSB_IJSD_NSC_ILi18EEEEEEEEENSB_IJNSB_IJSI_NSC_ILi512EEEEEENSB_IJSD_SV_EEENSB_IJSV_NSC_ILi8192EEEEEEEEEEEEEvEENS12_INSA_13SM90_TMA_LOADENS14_IS16_S18_NSU_INSB_IJNSB_IJS19_S19_EEES1C_S1E_EEENSB_IJS1H_S1I_NSB_IJSV_NSC_ILi4096EEEEEEEEEEEEEvEEEENS_8epilogue10collective6detail29Sm90TmaWarpSpecializedAdapterINS20_15DefaultEpilogueISL_NSB_IJNSB_IJllllEEESD_SV_EEES25_NS1Z_6thread17LinearCombinationISL_Li1EffLNS26_9ScaleType4KindE0ELNS_15FloatRoundStyleE2ESL_EENS_4gemm15EpilogueDefaultEEEEEvvEEEEvNT_6ParamsE,@"STO_CUDA_ENTRY STV_DEFAULT"
_ZN7cutlass13device_kernelINS_4conv6kernel13ConvUniversalINS1_16ConvProblemShapeILNS1_8OperatorE0ELi3EEENS1_10collective14CollectiveConvINS1_46MainloopSm90TmaGmmaWarpSpecializedImplicitGemmILS5_0ELi18ELi3EN4cute5tupleIJNSA_1CILi1EEESD_SD_EEENS1_36KernelImplicitTmaWarpSpecializedSm90ELi1EEENSB_IJNSC_ILi128EEENSC_ILi64EEENSB_IJSI_EEEEEENS_12float_e4m3_tESL_NSA_8TiledMMAINSA_8MMA_AtomIJNSA_4SM904GMMA30MMA_64x64x32_F32E4M3E4M3_SS_TNILNSP_7ScaleInE1ELSR_1EEEEEENSA_6LayoutISE_NSB_IJNSC_ILi0EEESV_SV_EEEEENSB_IJNSA_10UnderscoreESY_SY_EEEEENS7_6detail26Sm90ImplicitGemmTileTraitsINSA_20SM90_TMA_LOAD_IM2COLENSA_14ComposedLayoutINSA_7SwizzleILi2ELi4ELi3EEENSA_18smem_ptr_flag_bitsILi8EEENSU_INSB_IJNSB_IJNSC_ILi8EEENSC_ILi16EEEEEENSB_IJSI_SD_EEENSB_IJSD_NSC_ILi18EEEEEEEEENSB_IJNSB_IJSI_NSC_ILi512EEEEEENSB_IJSD_SV_EEENSB_IJSV_NSC_ILi8192EEEEEEEEEEEEEvEENS12_INSA_13SM90_TMA_LOADENS14_IS16_S18_NSU_INSB_IJNSB_IJS19_S19_EEES1C_S1E_EEENSB_IJS1H_S1I_NSB_IJSV_NSC_ILi4096EEEEEEEEEEEEEvEEEENS_8epilogue10collective6detail29Sm90TmaWarpSpecializedAdapterINS20_15DefaultEpilogueISL_NSB_IJNSB_IJllllEEESD_SV_EEES25_NS1Z_6thread17LinearCombinationISL_Li1EffLNS26_9ScaleType4KindE0ELNS_15FloatRoundStyleE2ESL_EENS_4gemm15EpilogueDefaultEEEEEvvEEEEvNT_6ParamsE:
[----:B------:R-:W-:Y:S01]  /*0000*/  LDC R1, c[0x0][0x28] ;  /* 0x00000a00ff017b82 */ /* 0x000fe20000000800 */
[----:B------:R-:W0:Y:S01]  /*0010*/  S2R R10, SR_TID.X ;  /* 0x00000000000a7919 */ /* 0x000e220000002100 */
[----:B------:R-:W-:Y:S01]  /*0020*/  ELECT P0, URZ, PT ;  /* 0x00000000003f782f */ /* 0x000fe20003800000 */
[----:B------:R-:W-:Y:S01]  /*0030*/  BSSY B0, `(.L_x_0) ;  /* 0x000000f000007945 */ /* 0x000fe20003800000 */
[--C-:B0-----:R-:W-:Y:S02]  /*0040*/  SHF.R.U32.HI R0, RZ, 0x5, R10.reuse ;  /* 0x00000005ff007819 */ /* 0x101fe4000001160a */
[----:B------:R-:W-:-:S03]  /*0050*/  SHF.R.U32.HI R3, RZ, 0x7, R10 ;  /* 0x00000007ff037819 */ /* 0x000fc6000001160a */
[----:B------:R-:W0:Y:S04]  /*0060*/  SHFL.IDX PT, R2, R0, RZ, 0x1f ;  /* 0x00001fff00027589 */ /* 0x000e2800000e0000 */
[----:B------:R1:W2:Y:S01]  /*0070*/  SHFL.IDX PT, R7, R3, RZ, 0x1f ;  /* 0x00001fff03077589 */ /* 0x0002a200000e0000 */
[----:B0-----:R-:W-:-:S13]  /*0080*/  ISETP.NE.OR P0, PT, R2, RZ, !P0 ;  /* 0x000000ff0200720c */ /* 0x001fda0004705670 */
[----:B-12---:R-:W-:Y:S05]  /*0090*/  @P0 BRA `(.L_x_1) ;  /* 0x0000000000200947 */ /* 0x006fea0003800000 */
[----:B------:R-:W-:Y:S02]  /*00a0*/  ULDC.64 UR4, c[0x0][0x198] ;  /* 0x0000660000047ab9 */ /* 0x000fe40000000a00 */
[----:B------:R-:W-:Y:S02]  /*00b0*/  UIADD3 UR6, UP0, UR4, 0xf0, URZ ;  /* 0x000000f004067890 */ /* 0x000fe4000ff1e03f */
[----:B------:R-:W-:Y:S02]  /*00c0*/  UIADD3 UR4, UP1, UR4, 0x270, URZ ;  /* 0x0000027004047890 */ /* 0x000fe4000ff3e03f */
[----:B------:R-:W-:Y:S02]  /*00d0*/  UIADD3.X UR7, URZ, UR5, URZ, UP0, !UPT ;  /* 0x000000053f077290 */ /* 0x000fe400087fe43f */
[----:B------:R-:W-:-:S07]  /*00e0*/  UIADD3.X UR5, URZ, UR5, URZ, UP1, !UPT ;  /* 0x000000053f057290 */ /* 0x000fce0008ffe43f */
[----:B------:R0:W-:Y:S02]  /*00f0*/  UTMACCTL.PF [UR6] ;  /* 0x00000000060079b9 */ /* 0x0001e40008040000 */
[----:B------:R0:W-:Y:S02]  /*0100*/  UTMACCTL.PF [UR4] ;  /* 0x00000000040079b9 */ /* 0x0001e40008040000 */
[----:B0-----:R-:W-:Y:S01]  /*0110*/  NOP ;  /* 0x0000000000007918 */ /* 0x001fe20000000000 */
.L_x_1:
[----:B------:R-:W-:Y:S05]  /*0120*/  BSYNC B0 ;  /* 0x0000000000007941 */ /* 0x000fea0003800000 */
.L_x_0:
[----:B------:R-:W0:Y:S01]  /*0130*/  SHFL.IDX PT, R0, R0, RZ, 0x1f ;  /* 0x00001fff00007589 */ /* 0x000e2200000e0000 */
[----:B------:R-:W-:-:S04]  /*0140*/  SHF.R.S32.HI R3, RZ, 0x1f, R2 ;  /* 0x0000001fff037819 */ /* 0x000fc80000011402 */
[----:B------:R-:W-:Y:S02]  /*0150*/  LEA.HI R3, R3, R2, RZ, 0x2 ;  /* 0x0000000203037211 */ /* 0x000fe400078f10ff */
[----:B0-----:R-:W-:-:S13]  /*0160*/  ISETP.NE.AND P0, PT, R0, RZ, PT ;  /* 0x000000ff0000720c */ /* 0x001fda0003f05270 */
[----:B------:R-:W-:Y:S05]  /*0170*/  @P0 BRA `(.L_x_2) ;  /* 0x0000000000d40947 */ /* 0x000fea0003800000 */
[----:B------:R-:W-:Y:S01]  /*0180*/  ELECT P0, URZ, PT ;  /* 0x00000000003f782f */ /* 0x000fe20003800000 */
[----:B------:R-:W-:-:S12]  /*0190*/  BSSY B0, `(.L_x_2) ;  /* 0x0000033000007945 */ /* 0x000fd80003800000 */
[----:B------:R-:W-:Y:S05]  /*01a0*/  @!P0 BRA `(.L_x_3) ;  /* 0x0000000000c48947 */ /* 0x000fea0003800000 */
[----:B------:R-:W0:Y:S01]  /*01b0*/  S2UR UR8, SR_CgaCtaId ;  /* 0x00000000000879c3 */ /* 0x000e220000008800 */
[----:B------:R-:W-:Y:S01]  /*01c0*/  UMOV UR4, 0x400 ;  /* 0x0000040000047882 */ /* 0x000fe20000000000 */
[----:B------:R-:W-:Y:S01]  /*01d0*/  UMOV UR5, 0x1 ;  /* 0x0000000100057882 */ /* 0x000fe20000000000 */
[----:B------:R-:W-:Y:S02]  /*01e0*/  UMOV UR6, 0x80 ;  /* 0x0000008000067882 */ /* 0x000fe40000000000 */
[----:B------:R-:W-:-:S04]  /*01f0*/  UIADD3 UR6, -UR6, 0x100000, URZ ;  /* 0x0010000006067890 */ /* 0x000fc8000fffe13f */
[----:B------:R-:W-:Y:S02]  /*0200*/  USHF.L.U32 UR7, UR6, 0xb, URZ ;  /* 0x0000000b06077899 */ /* 0x000fe4000800063f */
[----:B------:R-:W-:Y:S02]  /*0210*/  USHF.L.U32 UR6, UR6, 0x1, URZ ;  /* 0x0000000106067899 */ /* 0x000fe4000800063f */
[----:B0-----:R-:W-:Y:S02]  /*0220*/  ULEA UR8, UR8, UR4, 0x18 ;  /* 0x0000000408087291 */ /* 0x001fe4000f8ec03f */
[----:B------:R-:W-:-:S04]  /*0230*/  UIADD3 UR4, -UR5, 0x100000, URZ ;  /* 0x0010000005047890 */ /* 0x000fc8000fffe13f */
[----:B------:R-:W-:Y:S02]  /*0240*/  USHF.L.U32 UR5, UR4, 0xb, URZ ;  /* 0x0000000b04057899 */ /* 0x000fe4000800063f */
[----:B------:R-:W-:Y:S01]  /*0250*/  USHF.L.U32 UR4, UR4, 0x1, URZ ;  /* 0x0000000104047899 */ /* 0x000fe2000800063f */
[----:B------:R-:W0:Y:S11]  /*0260*/  FENCE.VIEW.ASYNC.S ;  /* 0x00000000000073c6 */ /* 0x000e360000000000 */
[----:B0-----:R0:W1:Y:S01]  /*0270*/  SYNCS.EXCH.64 URZ, [UR8+0x36000], UR4 ;  /* 0x03600004083f75b2 */ /* 0x0010620008000100 */
[----:B------:R0:W2:Y:S01]  /*0280*/  SYNCS.EXCH.64 URZ, [UR8+0x36090], UR6 ;  /* 0x03609006083f75b2 */ /* 0x0000a20008000100 */
[----:B------:R0:W3:Y:S01]  /*0290*/  SYNCS.EXCH.64 URZ, [UR8+0x36008], UR4 ;  /* 0x03600804083f75b2 */ /* 0x0000e20008000100 */
[----:B------:R0:W4:Y:S01]  /*02a0*/  SYNCS.EXCH.64 URZ, [UR8+0x36098], UR6 ;  /* 0x03609806083f75b2 */ /* 0x0001220008000100 */
[----:B------:R0:W0:Y:S01]  /*02b0*/  SYNCS.EXCH.64 URZ, [UR8+0x36010], UR4 ;  /* 0x03601004083f75b2 */ /* 0x0000220008000100 */
        /* <DEDUP_REMOVED lines=31> */
[----:B-1234-:R-:W-:Y:S01]  /*04b0*/  NOP ;  /* 0x0000000000007918 */ /* 0x01efe20000000000 */
.L_x_3:
[----:B0-----:R-:W-:Y:S05]  /*04c0*/  BSYNC B0 ;  /* 0x0000000000007941 */ /* 0x001fea0003800000 */
.L_x_2:
[----:B------:R-:W-:Y:S01]  /*04d0*/  ULDC.64 UR4, c[0x0][0x618] ;  /* 0x0001860000047ab9 */ /* 0x000fe20000000a00 */
[----:B------:R-:W-:Y:S01]  /*04e0*/  LOP3.LUT R3, R3, 0xfffffffc, RZ, 0xc0, !PT ;  /* 0xfffffffc03037812 */ /* 0x000fe200078ec0ff */
[----:B------:R-:W-:Y:S01]  /*04f0*/  NOP ;  /* 0x0000000000007918 */ /* 0x000fe20000000000 */
[----:B------:R-:W-:Y:S01]  /*0500*/  ISETP.NE.U32.AND P0, PT, RZ, UR4, PT ;  /* 0x00000004ff007c0c */ /* 0x000fe2000bf05070 */
[----:B------:R-:W-:Y:S01]  /*0510*/  NOP ;  /* 0x0000000000007918 */ /* 0x000fe20000000000 */
[----:B------:R-:W-:Y:S01]  /*0520*/  BAR.SYNC.DEFER_BLOCKING 0x0 ;  /* 0x0000000000007b1d */ /* 0x000fe20000010000 */
[----:B------:R-:W-:Y:S01]  /*0530*/  IMAD.IADD R6, R2, 0x1, -R3 ;  /* 0x0000000102067824 */ /* 0x000fe200078e0a03 */
[----:B------:R-:W-:Y:S02]  /*0540*/  ISETP.NE.AND.EX P0, PT, RZ, UR5, PT, P0 ;  /* 0x00000005ff007c0c */ /* 0x000fe4000bf05300 */
[C---:B------:R-:W-:Y:S02]  /*0550*/  ISETP.NE.AND P2, PT, R7.reuse, 0x1, PT ;  /* 0x000000010700780c */ /* 0x040fe40003f45270 */
[----:B------:R-:W-:Y:S01]  /*0560*/  LOP3.LUT P1, RZ, R7, R6, RZ, 0xfc, !PT ;  /* 0x0000000607ff7212 */ /* 0x000fe2000782fcff */
[----:B------:R-:W-:-:S03]  /*0570*/  ULDC.64 UR12, c[0x0][0x208] ;  /* 0x00008200000c7ab9 */ /* 0x000fc60000000a00 */
[----:B------:R-:W-:-:S04]  /*0580*/  SEL R2, RZ, 0x1, P1 ;  /* 0x00000001ff027807 */ /* 0x000fc80000800000 */
[----:B------:R-:W-:Y:S01]  /*0590*/  SEL R2, R2, 0x2, P2 ;  /* 0x0000000202027807 */ /* 0x000fe20001000000 */
[----:B------:R-:W-:Y:S06]  /*05a0*/  @!P0 BRA `(.L_x_4) ;  /* 0x00000000001c8947 */ /* 0x000fec0003800000 */
[----:B------:R-:W0:Y:S02]  /*05b0*/  LDC.64 R4, c[0x0][0x618] ;  /* 0x00018600ff047b82 */ /* 0x000e240000000a00 */
[----:B0-----:R-:W2:Y:S02]  /*05c0*/  LDG.E.64 R4, desc[UR12][R4.64] ;  /* 0x0000000c04047981 */ /* 0x001ea4000c1e1b00 */
[----:B--2---:R-:W-:-:S04]  /*05d0*/  ISETP.NE.U32.AND P0, PT, R4, RZ, PT ;  /* 0x000000ff0400720c */ /* 0x004fc80003f05070 */
[----:B------:R-:W-:-:S13]  /*05e0*/  ISETP.NE.AND.EX P0, PT, R5, RZ, PT, P0 ;  /* 0x000000ff0500720c */ /* 0x000fda0003f05300 */
[----:B------:R-:W-:Y:S05]  /*05f0*/  @!P0 BRA `(.L_x_4) ;  /* 0x0000000000088947 */ /* 0x000fea0003800000 */
[----:B------:R2:W5:Y:S01]  /*0600*/  LD.E R8, desc[UR12][R4.64] ;  /* 0x0000000c04087980 */ /* 0x000562000c101900 */
[----:B------:R-:W-:Y:S05]  /*0610*/  BRA `(.L_x_5) ;  /* 0x0000000000207947 */ /* 0x000fea0003800000 */
.L_x_4:
[----:B------:R-:W-:Y:S02]  /*0620*/  ULDC.64 UR4, c[0x0][0x608] ;  /* 0x0001820000047ab9 */ /* 0x000fe40000000a00 */
[----:B------:R-:W-:-:S04]  /*0630*/  ISETP.NE.U32.AND P0, PT, RZ, UR4, PT ;  /* 0x00000004ff007c0c */ /* 0x000fc8000bf05070 */
[----:B------:R-:W-:-:S13]  /*0640*/  ISETP.NE.AND.EX P0, PT, RZ, UR5, PT, P0 ;  /* 0x00000005ff007c0c */ /* 0x000fda000bf05300 */
[----:B------:R-:W-:Y:S05]  /*0650*/  @!P0 BRA `(.L_x_6) ;  /* 0x00000000000c8947 */ /* 0x000fea0003800000 */
[----:B------:R-:W0:Y:S02]  /*0660*/  LDC.64 R8, c[0x0][0x608] ;  /* 0x00018200ff087b82 */ /* 0x000e240000000a00 */
[----:B0-----:R0:W5:Y:S01]  /*0670*/  LDG.E R8, desc[UR12][R8.64] ;  /* 0x0000000c08087981 */ /* 0x001162000c1e1900 */
[----:B------:R-:W-:Y:S05]  /*0680*/  BRA `(.L_x_5) ;  /* 0x0000000000047947 */ /* 0x000fea0003800000 */
.L_x_6:
[----:B------:R-:W1:Y:S02]  /*0690*/  LDC R8, c[0x0][0x600] ;  /* 0x00018000ff087b82 */ /* 0x000e640000000800 */
.L_x_5:
[----:B------:R-:W-:Y:S02]  /*06a0*/  ULDC.64 UR4, c[0x0][0x620] ;  /* 0x0001880000047ab9 */ /* 0x000fe40000000a00 */
[----:B------:R-:W-:-:S04]  /*06b0*/  ISETP.NE.U32.AND P0, PT, RZ, UR4, PT ;  /* 0x00000004ff007c0c */ /* 0x000fc8000bf05070 */
[----:B------:R-:W-:-:S13]  /*06c0*/  ISETP.NE.AND.EX P0, PT, RZ, UR5, PT, P0 ;  /* 0x00000005ff007c0c */ /* 0x000fda000bf05300 */
[----:B------:R-:W-:Y:S05]  /*06d0*/  @!P0 BRA `(.L_x_7) ;  /* 0x00000000001c8947 */ /* 0x000fea0003800000 */
[----:B--2---:R-:W2:Y:S02]  /*06e0*/  LDC.64 R4, c[0x0][0x620] ;  /* 0x00018800ff047b82 */ /* 0x004ea40000000a00 */
[----:B--2---:R-:W2:Y:S02]  /*06f0*/  LDG.E.64 R4, desc[UR12][R4.64] ;  /* 0x0000000c04047981 */ /* 0x004ea4000c1e1b00 */
[----:B--2---:R-:W-:-:S04]  /*0700*/  ISETP.NE.U32.AND P0, PT, R4, RZ, PT ;  /* 0x000000ff0400720c */ /* 0x004fc80003f05070 */
[----:B------:R-:W-:-:S13]  /*0710*/  ISETP.NE.AND.EX P0, PT, R5, RZ, PT, P0 ;  /* 0x000000ff0500720c */ /* 0x000fda0003f05300 */
[----:B------:R-:W-:Y:S05]  /*0720*/  @!P0 BRA `(.L_x_7) ;  /* 0x0000000000088947 */ /* 0x000fea0003800000 */
[----:B------:R2:W5:Y:S01]  /*0730*/  LD.E R0, desc[UR12][R4.64] ;  /* 0x0000000c04007980 */ /* 0x000562000c101900 */
[----:B------:R-:W-:Y:S05]  /*0740*/  BRA `(.L_x_8) ;  /* 0x0000000000207947 */ /* 0x000fea0003800000 */
.L_x_7:
[----:B------:R-:W-:Y:S02]  /*0750*/  ULDC.64 UR4, c[0x0][0x610] ;  /* 0x0001840000047ab9 */ /* 0x000fe40000000a00 */
[----:B------:R-:W-:-:S04]  /*0760*/  ISETP.NE.U32.AND P0, PT, RZ, UR4, PT ;  /* 0x00000004ff007c0c */ /* 0x000fc8000bf05070 */
[----:B------:R-:W-:-:S13]  /*0770*/  ISETP.NE.AND.EX P0, PT, RZ, UR5, PT, P0 ;  /* 0x00000005ff007c0c */ /* 0x000fda000bf05300 */
[----:B------:R-:W-:Y:S05]  /*0780*/  @!P0 BRA `(.L_x_9) ;  /* 0x00000000000c8947 */ /* 0x000fea0003800000 */
[----:B--2---:R-:W2:Y:S02]  /*0790*/  LDC.64 R4, c[0x0][0x610] ;  /* 0x00018400ff047b82 */ /* 0x004ea40000000a00 */
[----:B--2---:R4:W5:Y:S01]  /*07a0*/  LDG.E R0, desc[UR12][R4.64] ;  /* 0x0000000c04007981 */ /* 0x004962000c1e1900 */
[----:B------:R-:W-:Y:S05]  /*07b0*/  BRA `(.L_x_8) ;  /* 0x0000000000047947 */ /* 0x000fea0003800000 */
.L_x_9:
[----:B------:R-:W3:Y:S02]  /*07c0*/  LDC R0, c[0x0][0x604] ;  /* 0x00018100ff007b82 */ /* 0x000ee40000000800 */
.L_x_8:
[----:B------:R-:W0:Y:S01]  /*07d0*/  LDC R3, c[0x0][0x3e8] ;  /* 0x0000fa00ff037b82 */ /* 0x000e220000000800 */
[----:B------:R-:W-:Y:S01]  /*07e0*/  ULDC UR4, c[0x0][0x3dc] ;  /* 0x0000f70000047ab9 */ /* 0x000fe20000000800 */
[----:B------:R-:W-:Y:S01]  /*07f0*/  ISETP.NE.AND P0, PT, R7, RZ, PT ;  /* 0x000000ff0700720c */ /* 0x000fe20003f05270 */
[----:B------:R-:W-:Y:S01]  /*0800*/  UIADD3 UR4, UR4, 0x3f, URZ ;  /* 0x0000003f04047890 */ /* 0x000fe2000fffe03f */
[----:B------:R-:W-:-:S03]  /*0810*/  ULDC.64 UR6, c[0x0][0x3e0] ;  /* 0x0000f80000067ab9 */ /* 0x000fc60000000a00 */
[----:B------:R-:W-:Y:S02]  /*0820*/  USHF.R.S32.HI UR5, URZ, 0x1f, UR4 ;  /* 0x0000001f3f057899 */ /* 0x000fe40008011404 */
[----:B------:R-:W-:Y:S02]  /*0830*/  UIMAD UR6, UR7, UR6, URZ ;  /* 0x00000006070672a4 */ /* 0x000fe4000f8e023f */
[----:B------:R-:W-:-:S04]  /*0840*/  ULEA.HI UR5, UR5, UR4, URZ, 0x6 ;  /* 0x0000000405057291 */ /* 0x000fc8000f8f303f */
[----:B------:R-:W-:Y:S01]  /*0850*/  USHF.R.S32.HI UR15, URZ, 0x6, UR5 ;  /* 0x000000063f0f7899 */ /* 0x000fe20008011405 */
[----:B0-----:R-:W-:-:S05]  /*0860*/  IMAD R3, R3, UR6, RZ ;  /* 0x0000000603037c24 */ /* 0x001fca000f8e02ff */
[----:B------:R-:W-:Y:S01]  /*0870*/  IMAD R3, R3, UR15, RZ ;  /* 0x0000000f03037c24 */ /* 0x000fe2000f8e02ff */
[----:B------:R-:W-:Y:S06]  /*0880*/  @!P0 BRA `(.L_x_10) ;  /* 0x0000005000f88947 */ /* 0x000fec0003800000 */
[----:B------:R-:W-:-:S13]  /*0890*/  ISETP.NE.AND P0, PT, R7, 0x1, PT ;  /* 0x000000010700780c */ /* 0x000fda0003f05270 */
[----:B------:R-:W-:Y:S05]  /*08a0*/  @P0 EXIT ;  /* 0x000000000000094d */ /* 0x000fea0003800000 */
[----:B------:R-:W-:Y:S01]  /*08b0*/  ISETP.GE.AND P0, PT, R3, 0x1, PT ;  /* 0x000000010300780c */ /* 0x000fe20003f06270 */
[----:B------:R-:W-:Y:S01]  /*08c0*/  UMOV UR4, URZ ;  /* 0x0000003f00047c82 */ /* 0x000fe20008000000 */
[----:B------:R-:W-:Y:S02]  /*08d0*/  CS2R R54, SRZ ;  /* 0x0000000000367805 */ /* 0x000fe4000001ff00 */
[----:B------:R-:W-:Y:S02]  /*08e0*/  CS2R R56, SRZ ;  /* 0x0000000000387805 */ /* 0x000fe4000001ff00 */
[----:B------:R-:W-:Y:S02]  /*08f0*/  CS2R R58, SRZ ;  /* 0x00000000003a7805 */ /* 0x000fe4000001ff00 */
[----:B------:R-:W-:Y:S02]  /*0900*/  CS2R R60, SRZ ;  /* 0x00000000003c7805 */ /* 0x000fe4000001ff00 */
[----:B------:R-:W-:-:S02]  /*0910*/  CS2R R62, SRZ ;  /* 0x00000000003e7805 */ /* 0x000fc4000001ff00 */
[----:B------:R-:W-:Y:S02]  /*0920*/  CS2R R64, SRZ ;  /* 0x0000000000407805 */ /* 0x000fe4000001ff00 */
        /* <DEDUP_REMOVED lines=25> */
[----:B------:R-:W-:Y:S01]  /*0ac0*/  CS2R R52, SRZ ;  /* 0x0000000000347805 */ /* 0x000fe2000001ff00 */
[----:B------:R-:W-:Y:S06]  /*0ad0*/  @!P0 BRA `(.L_x_11) ;  /* 0x0000000000a08947 */ /* 0x000fec0003800000 */
[----:B--2-4-:R-:W-:-:S04]  /*0ae0*/  LOP3.LUT R4, R2, 0x1, RZ, 0xfc, !PT ;  /* 0x0000000102047812 */ /* 0x014fc800078efcff */
[----:B------:R-:W-:-:S13]  /*0af0*/  ISETP.NE.AND P1, PT, R4, 0x3, PT ;  /* 0x000000030400780c */ /* 0x000fda0003f25270 */
[----:B------:R-:W-:Y:S05]  /*0b00*/  @!P1 BRA `(.L_x_12) ;  /* 0x0000000000049947 */ /* 0x000fea0003800000 */
[----:B------:R-:W-:Y:S01]  /*0b10*/  BPT.TRAP 0x1 ;  /* 0x000000040000795c */ /* 0x000fe20000300000 */
.L_x_12:
[----:B------:R-:W0:Y:S01]  /*0b20*/  S2UR UR5, SR_CgaCtaId ;  /* 0x00000000000579c3 */ /* 0x000e220000008800 */
[----:B------:R-:W-:Y:S01]  /*0b30*/  SHF.L.U32 R4, RZ, 0x1f, RZ ;  /* 0x0000001fff047819 */ /* 0x000fe200000006ff */
[----:B------:R-:W-:Y:S02]  /*0b40*/  UMOV UR4, 0x400 ;  /* 0x0000040000047882 */ /* 0x000fe40000000000 */
[----:B0-----:R-:W-:-:S12]  /*0b50*/  ULEA UR4, UR5, UR4, 0x18 ;  /* 0x0000000405047291 */ /* 0x001fd8000f8ec03f */
.L_x_13:
[----:B0-----:R-:W-:-:S04]  /*0b60*/  IMAD.U32 R5, RZ, RZ, UR4 ;  /* 0x00000004ff057e24 */ /* 0x001fc8000f8e00ff */
[----:B------:R0:W2:Y:S03]  /*0b70*/  SYNCS.PHASECHK.TRANS64.TRYWAIT P1, [R5+URZ+0x36000], R4 ;  /* 0x03600004050075a7 */ /* 0x0000a6000802017f */
[----:B--2---:R-:W-:Y:S05]  /*0b80*/  @!P1 NANOSLEEP.SYNCS 0x989680 ;  /* 0x009896800000995d */ /* 0x004fea0003900000 */
[----:B------:R-:W2:Y:S02]  /*0b90*/  @!P1 SYNCS.PHASECHK.TRANS64 P1, [R5+URZ+0x36000], R4 ;  /* 0x03600004050095a7 */ /* 0x000ea4000802007f */
[----:B--2---:R-:W-:Y:S05]  /*0ba0*/  @!P1 BRA `(.L_x_13) ;  /* 0xfffffffc00ec9947 */ /* 0x004fea000383ffff */
[----:B------:R-:W-:Y:S01]  /*0bb0*/  UIADD3 UR5, UR4, 0x24000, URZ ;  /* 0x0002400004057890 */ /* 0x000fe2000fffe03f */
[----:B------:R-:W-:Y:S01]  /*0bc0*/  WARPGROUP.ARRIVE ;  /* 0x00000000000079c5 */ /* 0x000fe20000000000 */
[----:B------:R-:W-:Y:S02]  /*0bd0*/  USHF.R.U32.HI UR4, URZ, 0x4, UR4 ;  /* 0x000000043f047899 */ /* 0x000fe40008011604 */
[----:B------:R-:W-:Y:S02]  /*0be0*/  USHF.R.U32.HI UR5, URZ, 0x4, UR5 ;  /* 0x000000043f057899 */ /* 0x000fe40008011605 */
[----:B------:R-:W-:Y:S02]  /*0bf0*/  ULOP3.LUT UR4, UR4, 0x3fff, URZ, 0xc0, !UPT ;  /* 0x00003fff04047892 */ /* 0x000fe4000f8ec03f */
[----:B------:R-:W-:Y:S02]  /*0c00*/  ULOP3.LUT UR5, UR5, 0x3fff, URZ, 0xc0, !UPT ;  /* 0x00003fff05057892 */ /* 0x000fe4000f8ec03f */
[----:B------:R-:W-:-:S02]  /*0c10*/  ULOP3.LUT UR9, UR4, 0x10000, URZ, 0xfc, !UPT ;  /* 0x0001000004097892 */ /* 0x000fc4000f8efc3f */
[----:B------:R-:W-:Y:S02]  /*0c20*/  ULOP3.LUT UR10, UR5, 0x10000, URZ, 0xfc, !UPT ;  /* 0x00010000050a7892 */ /* 0x000fe4000f8efc3f */
[----:B------:R-:W-:Y:S01]  /*0c30*/  UIADD3 UR8, UR9, 0x100, URZ ;  /* 0x0000010009087890 */ /* 0x000fe2000fffe03f */
[----:B------:R-:W-:Y:S02]  /*0c40*/  UMOV UR5, 0x80000020 ;  /* 0x8000002000057882 */ /* 0x000fe40000000000 */
[----:B------:R-:W-:Y:S01]  /*0c50*/  UMOV UR4, UR9 ;  /* 0x0000000900047c82 */ /* 0x000fe20008000000 */
[----:B------:R-:W-:Y:S01]  /*0c60*/  UMOV UR7, 0x80000020 ;  /* 0x8000002000077882 */ /* 0x000fe20000000000 */
[----:B------:R-:W-:Y:S02]  /*0c70*/  UMOV UR6, UR10 ;  /* 0x0000000a00067c82 */ /* 0x000fe40008000000 */
[----:B------:R-:W-:Y:S01]  /*0c80*/  QGMMA.64x64x32.F32.E4M3.E4M3 R56, gdesc[UR4], RZ, !UPT ;  /* 0x00e00000043879f3 */ /* 0x000fe2000c7008ff */
[----:B------:R-:W-:Y:S01]  /*0c90*/  UMOV UR4, UR8 ;  /* 0x0000000800047c82 */ /* 0x000fe20008000000 */
[----:B------:R-:W-:Y:S01]  /*0ca0*/  UMOV UR5, 0x80000020 ;  /* 0x8000002000057882 */ /* 0x000fe20000000000 */
[----:B------:R-:W-:Y:S01]  /*0cb0*/  UIADD3 UR8, UR9, 0x102, URZ ;  /* 0x0000010209087890 */ /* 0x000fe2000fffe03f */
[----:B------:R-:W-:Y:S01]  /*0cc0*/  QGMMA.64x64x32.F32.E4M3.E4M3 R24, gdesc[UR4], RZ, !UPT ;  /* 0x00e00000041879f3 */ /* 0x000fe2000c7008ff */
[----:B------:R-:W-:-:S02]  /*0cd0*/  UIADD3 UR4, UR9, 0x2, URZ ;  /* 0x0000000209047890 */ /* 0x000fc4000fffe03f */
[----:B------:R-:W-:Y:S01]  /*0ce0*/  UIADD3 UR6, UR10, 0x2, URZ ;  /* 0x000000020a067890 */ /* 0x000fe2000fffe03f */
[----:B------:R-:W-:Y:S01]  /*0cf0*/  UMOV UR5, 0x80000020 ;  /* 0x8000002000057882 */ /* 0x000fe20000000000 */
[----:B------:R-:W-:-:S07]  /*0d00*/  UMOV UR7, 0x80000020 ;  /* 0x8000002000077882 */ /* 0x000fce0000000000 */
[----:B------:R-:W-:Y:S01]  /*0d10*/  QGMMA.64x64x32.F32.E4M3.E4M3 R56, gdesc[UR4], R56 ;  /* 0x00e00000043879f3 */ /* 0x000fe20008700838 */
[----:B------:R-:W-:Y:S01]  /*0d20*/  UMOV UR4, UR8 ;  /* 0x0000000800047c82 */ /* 0x000fe20008000000 */
[----:B------:R-:W-:Y:S02]  /*0d30*/  UMOV UR5, 0x80000020 ;  /* 0x8000002000057882 */ /* 0x000fe40000000000 */
[----:B------:R-:W-:Y:S01]  /*0d40*/  QGMMA.64x64x32.F32.E4M3.E4M3 R24, gdesc[UR4], R24, gsb0 ;  /* 0x00e00000041879f3 */ /* 0x000fe20008000818 */
[----:B------:R-:W-:-:S05]  /*0d50*/  UMOV UR4, 0x1 ;  /* 0x0000000100047882 */ /* 0x000fca0000000000 */
.L_x_11:
[----:B0-2-4-:R-:W-:-:S05]  /*0d60*/  VIMNMX R4, R3, 0x1, PT ;  /* 0x0000000103047848 */ /* 0x015fca0003fe0100 */
[----:B------:R-:W-:-:S05]  /*0d70*/  IMAD.IADD R3, R3, 0x1, -R4 ;  /* 0x0000000103037824 */ /* 0x000fca00078e0a04 */
[----:B------:R-:W-:-:S13]  /*0d80*/  ISETP.GE.AND P1, PT, R3, 0x1, PT ;  /* 0x000000010300780c */ /* 0x000fda0003f26270 */
[----:B------:R-:W-:Y:S05]  /*0d90*/  @!P1 BRA `(.L_x_14) ;  /* 0x0000000400109947 */ /* 0x000fea0003800000 */
[----:B------:R-:W0:Y:S01]  /*0da0*/  S2UR UR6, SR_CgaCtaId ;  /* 0x00000000000679c3 */ /* 0x000e220000008800 */
[----:B------:R-:W-:Y:S01]  /*0db0*/  UMOV UR5, 0x400 ;  /* 0x0000040000057882 */ /* 0x000fe20000000000 */
[----:B------:R-:W-:Y:S01]  /*0dc0*/  LOP3.LUT R9, R2, 0x1, RZ, 0xfc, !PT ;  /* 0x0000000102097812 */ /* 0x000fe200078efcff */
[----:B------:R-:W-:Y:S01]  /*0dd0*/  IMAD.MOV.U32 R7, RZ, RZ, RZ ;  /* 0x000000ffff077224 */ /* 0x000fe200078e00ff */
[----:B------:R-:W-:Y:S01]  /*0de0*/  UISETP.NE.U32.AND UP0, UPT, UR4, URZ, UPT ;  /* 0x0000003f0400728c */ /* 0x000fe2000bf05070 */
[----:B------:R-:W-:Y:S01]  /*0df0*/  IMAD.MOV.U32 R4, RZ, RZ, R3 ;  /* 0x000000ffff047224 */ /* 0x000fe200078e0003 */
[----:B0-----:R-:W-:-:S04]  /*0e00*/  ULEA UR15, UR6, UR5, 0x18 ;  /* 0x00000005060f7291 */ /* 0x001fc8000f8ec03f */
[----:B------:R-:W-:Y:S02]  /*0e10*/  UIADD3 UR6, UR15, 0x24000, URZ ;  /* 0x000240000f067890 */ /* 0x000fe4000fffe03f */
[----:B------:R-:W-:Y:S02]  /*0e20*/  USHF.R.U32.HI UR5, URZ, 0x4, UR15 ;  /* 0x000000043f057899 */ /* 0x000fe4000801160f */
[----:B------:R-:W-:Y:S02]  /*0e30*/  USHF.R.U32.HI UR6, URZ, 0x4, UR6 ;  /* 0x000000043f067899 */ /* 0x000fe40008011606 */
[----:B------:R-:W-:Y:S02]  /*0e40*/  ULOP3.LUT UR5, UR5, 0x3fff, URZ, 0xc0, !UPT ;  /* 0x00003fff05057892 */ /* 0x000fe4000f8ec03f */
[----:B------:R-:W-:Y:S02]  /*0e50*/  ULOP3.LUT UR6, UR6, 0x3fff, URZ, 0xc0, !UPT ;  /* 0x00003fff06067892 */ /* 0x000fe4000f8ec03f */
[----:B------:R-:W-:-:S02]  /*0e60*/  ULOP3.LUT UR16, UR5, 0x10000, URZ, 0xfc, !UPT ;  /* 0x0001000005107892 */ /* 0x000fc4000f8efc3f */
[----:B------:R-:W-:Y:S01]  /*0e70*/  ULOP3.LUT UR17, UR6, 0x10000, URZ, 0xfc, !UPT ;  /* 0x0001000006117892 */ /* 0x000fe2000f8efc3f */
[----:B------:R-:W-:-:S11]  /*0e80*/  UMOV UR5, URZ ;  /* 0x0000003f00057c82 */ /* 0x000fd60008000000 */
.L_x_19:
[----:B------:R-:W-:-:S13]  /*0e90*/  ISETP.NE.AND P2, PT, R9, 0x3, PT ;  /* 0x000000030900780c */ /* 0x000fda0003f45270 */
[----:B0-----:R-:W-:Y:S05]  /*0ea0*/  @!P2 BRA `(.L_x_15) ;  /* 0x000000000004a947 */ /* 0x001fea0003800000 */
[----:B------:R-:W-:Y:S01]  /*0eb0*/  BPT.TRAP 0x1 ;  /* 0x000000040000795c */ /* 0x000fe20000300000 */
.L_x_15:
[----:B------:R-:W-:Y:S01]  /*0ec0*/  SHF.L.U32 R5, R7, 0x1f, RZ ;  /* 0x0000001f07057819 */ /* 0x000fe200000006ff */
[----:B------:R-:W-:-:S12]  /*0ed0*/  ULEA UR6, UR4, UR15, 0x3 ;  /* 0x0000000f04067291 */ /* 0x000fd8000f8e183f */
.L_x_16:
[----:B0-----:R-:W-:-:S04]  /*0ee0*/  IMAD.U32 R6, RZ, RZ, UR6 ;  /* 0x00000006ff067e24 */ /* 0x001fc8000f8e00ff */
[----:B------:R0:W2:Y:S03]  /*0ef0*/  SYNCS.PHASECHK.TRANS64.TRYWAIT P1, [R6+URZ+0x36000], R5 ;  /* 0x03600005060075a7 */ /* 0x0000a6000802017f */
[----:B--2---:R-:W-:Y:S05]  /*0f00*/  @!P1 NANOSLEEP.SYNCS 0x989680 ;  /* 0x009896800000995d */ /* 0x004fea0003900000 */
[----:B------:R-:W2:Y:S02]  /*0f10*/  @!P1 SYNCS.PHASECHK.TRANS64 P1, [R6+URZ+0x36000], R5 ;  /* 0x03600005060095a7 */ /* 0x000ea4000802007f */
[----:B--2---:R-:W-:Y:S05]  /*0f20*/  @!P1 BRA `(.L_x_16) ;  /* 0xfffffffc00ec9947 */ /* 0x004fea000383ffff */
[----:B------:R-:W-:Y:S01]  /*0f30*/  ULEA UR7, UR4, UR16, 0x9 ;  /* 0x0000001004077291 */ /* 0x000fe2000f8e483f */
[----:B------:R-:W-:Y:S01]  /*0f40*/  WARPGROUP.ARRIVE ;  /* 0x00000000000079c5 */ /* 0x000fe20000000000 */
[----:B------:R-:W-:Y:S02]  /*0f50*/  ULEA UR6, UR4, UR17, 0x8 ;  /* 0x0000001104067291 */ /* 0x000fe4000f8e403f */
[----:B------:R-:W-:Y:S01]  /*0f60*/  UIADD3 UR14, UR7, 0x100, URZ ;  /* 0x00000100070e7890 */ /* 0x000fe2000fffe03f */
[----:B------:R-:W-:Y:S02]  /*0f70*/  UMOV UR11, 0x80000020 ;  /* 0x80000020000b7882 */ /* 0x000fe40000000000 */
[----:B------:R-:W-:Y:S01]  /*0f80*/  UMOV UR8, UR7 ;  /* 0x0000000700087c82 */ /* 0x000fe20008000000 */
[----:B------:R-:W-:Y:S01]  /*0f90*/  UMOV UR9, 0x80000020 ;  /* 0x8000002000097882 */ /* 0x000fe20000000000 */
[----:B------:R-:W-:Y:S02]  /*0fa0*/  UMOV UR10, UR6 ;  /* 0x00000006000a7c82 */ /* 0x000fe40008000000 */
[----:B------:R-:W-:Y:S01]  /*0fb0*/  QGMMA.64x64x32.F32.E4M3.E4M3 R56, gdesc[UR8], R56, UP0 ;  /* 0x00e00000083879f3 */ /* 0x000fe2000bf00838 */
[----:B------:R-:W-:Y:S01]  /*0fc0*/  UMOV UR8, UR14 ;  /* 0x0000000e00087c82 */ /* 0x000fe20008000000 */
[----:B------:R-:W-:-:S02]  /*0fd0*/  UMOV UR9, 0x80000020 ;  /* 0x8000002000097882 */ /* 0x000fc40000000000 */
[----:B------:R-:W-:Y:S01]  /*0fe0*/  QGMMA.64x64x32.F32.E4M3.E4M3 R24, gdesc[UR8], R24, UP0 ;  /* 0x00e00000081879f3 */ /* 0x000fe2000bf00818 */
[----:B------:R-:W-:Y:S02]  /*0ff0*/  UIADD3 UR10, UR6, 0x2, URZ ;  /* 0x00000002060a7890 */ /* 0x000fe4000fffe03f */
[----:B------:R-:W-:Y:S02]  /*1000*/  UIADD3 UR8, UR7, 0x2, URZ ;  /* 0x0000000207087890 */ /* 0x000fe4000fffe03f */
[----:B------:R-:W-:Y:S01]  /*1010*/  UIADD3 UR7, UR7, 0x102, URZ ;  /* 0x0000010207077890 */ /* 0x000fe2000fffe03f */
[----:B------:R-:W-:Y:S01]  /*1020*/  UMOV UR11, 0x80000020 ;  /* 0x80000020000b7882 */ /* 0x000fe20000000000 */
[----:B------:R-:W-:-:S05]  /*1030*/  UMOV UR9, 0x80000020 ;  /* 0x8000002000097882 */ /* 0x000fca0000000000 */
[----:B------:R-:W-:Y:S01]  /*1040*/  QGMMA.64x64x32.F32.E4M3.E4M3 R56, gdesc[UR8], R56 ;  /* 0x00e00000083879f3 */ /* 0x000fe20008700838 */
[----:B------:R-:W-:Y:S01]  /*1050*/  UMOV UR8, UR7 ;  /* 0x0000000700087c82 */ /* 0x000fe20008000000 */
[----:B------:R-:W-:Y:S02]  /*1060*/  UMOV UR9, 0x80000020 ;  /* 0x8000002000097882 */ /* 0x000fe40000000000 */
[----:B------:R-:W-:Y:S03]  /*1070*/  QGMMA.64x64x32.F32.E4M3.E4M3 R24, gdesc[UR8], R24, gsb0 ;  /* 0x00e00000081879f3 */ /* 0x000fe60008000818 */
[----:B------:R-:W-:Y:S02]  /*1080*/  WARPGROUP.DEPBAR.LE gsb0, 0x1 ;  /* 0x00008000000079c5 */ /* 0x000fe40000010100 */
[----:B------:R-:W-:Y:S05]  /*1090*/  @!P2 BRA `(.L_x_17) ;  /* 0x000000000004a947 */ /* 0x000fea0003800000 */
[----:B------:R-:W-:Y:S01]  /*10a0*/  BPT.TRAP 0x1 ;  /* 0x000000040000795c */ /* 0x000fe20000300000 */
.L_x_17:
[----:B------:R-:W-:Y:S01]  /*10b0*/  ULEA UR6, UR5, UR15, 0x3 ;  /* 0x0000000f05067291 */ /* 0x000fe2000f8e183f */
[----:B------:R-:W-:-:S03]  /*10c0*/  ISETP.GT.U32.AND P1, PT, R2, 0x1, PT ;  /* 0x000000010200780c */ /* 0x000fc60003f24070 */
[----:B------:R-:W-:-:S04]  /*10d0*/  UIADD3 UR6, UR6, 0x36090, URZ ;  /* 0x0003609006067890 */ /* 0x000fc8000fffe03f */
[----:B------:R-:W-:-:S09]  /*10e0*/  UPRMT UR6, URZ, 0x654, UR6 ;  /* 0x000006543f067896 */ /* 0x000fd20008000006 */
[----:B------:R-:W-:Y:S01]  /*10f0*/  SYNCS.ARRIVE.TRANS64.RED.A1T0 RZ, [UR6], RZ ;  /* 0x000000ffffff79a7 */ /* 0x000fe20008100406 */
[----:B------:R-:W-:Y:S05]  /*1100*/  @P1 BRA `(.L_x_18) ;  /* 0x0000000000041947 */ /* 0x000fea0003800000 */
[----:B------:R-:W-:Y:S01]  /*1110*/  BPT.TRAP 0x1 ;  /* 0x000000040000795c */ /* 0x000fe20000300000 */
.L_x_18:
[----:B------:R-:W-:Y:S01]  /*1120*/  UIADD3 UR4, UR4, 0x1, URZ ;  /* 0x0000000104047890 */ /* 0x000fe2000fffe03f */
[C---:B------:R-:W-:Y:S01]  /*1130*/  ISETP.GT.AND P1, PT, R4.reuse, 0x1, PT ;  /* 0x000000010400780c */ /* 0x040fe20003f24270 */
[----:B------:R-:W-:Y:S01]  /*1140*/  UIADD3 UR5, UR5, 0x1, URZ ;  /* 0x0000000105057890 */ /* 0x000fe2000fffe03f */
[----:B------:R-:W-:Y:S01]  /*1150*/  VIADD R4, R4, 0xffffffff ;  /* 0xffffffff04047836 */ /* 0x000fe20000000000 */
[----:B------:R-:W-:Y:S02]  /*1160*/  UISETP.NE.AND UP0, UPT, UR4, 0x12, UPT ;  /* 0x000000120400788c */ /* 0x000fe4000bf05270 */
[----:B------:R-:W-:Y:S02]  /*1170*/  UISETP.NE.AND UP1, UPT, UR5, 0x12, UPT ;  /* 0x000000120500788c */ /* 0x000fe4000bf25270 */
[----:B------:R-:W-:Y:S02]  /*1180*/  USEL UR6, URZ, 0x1, UP0 ;  /* 0x000000013f067887 */ /* 0x000fe40008000000 */
[----:B------:R-:W-:-:S02]  /*1190*/  USEL UR4, UR4, URZ, UP0 ;  /* 0x0000003f04047287 */ /* 0x000fc40008000000 */
[----:B------:R-:W-:Y:S02]  /*11a0*/  USEL UR5, UR5, URZ, UP1 ;  /* 0x0000003f05057287 */ /* 0x000fe40008800000 */
[----:B------:R-:W-:Y:S01]  /*11b0*/  UPLOP3.LUT UP0, UPT, UPT, UPT, UPT, 0x80, 0x0 ;  /* 0x000000000000789c */ /* 0x000fe20003f0f070 */
[----:B------:R-:W-:Y:S01]  /*11c0*/  LOP3.LUT R7, R7, UR6, RZ, 0x3c, !PT ;  /* 0x0000000607077c12 */ /* 0x000fe2000f8e3cff */
[----:B------:R-:W-:Y:S09]  /*11d0*/  @P1 BRA `(.L_x_19) ;  /* 0xfffffffc002c1947 */ /* 0x000ff2000383ffff */
.L_x_14:
[----:B------:R-:W-:Y:S02]  /*11e0*/  WARPGROUP.DEPBAR.LE gsb0, 0x0 ;  /* 0x00008000000079c5 */ /* 0x000fe40000010000 */
[----:B------:R-:W-:Y:S05]  /*11f0*/  @!P0 BRA `(.L_x_20) ;  /* 0x0000000000448947 */ /* 0x000fea0003800000 */
[----:B------:R-:W-:-:S04]  /*1200*/  LOP3.LUT R4, R2, 0x1, RZ, 0xfc, !PT ;  /* 0x0000000102047812 */ /* 0x000fc800078efcff */
[----:B------:R-:W-:-:S13]  /*1210*/  ISETP.NE.AND P0, PT, R4, 0x3, PT ;  /* 0x000000030400780c */ /* 0x000fda0003f05270 */
[----:B------:R-:W-:Y:S05]  /*1220*/  @!P0 BRA `(.L_x_21) ;  /* 0x0000000000048947 */ /* 0x000fea0003800000 */
[----:B------:R-:W-:Y:S01]  /*1230*/  BPT.TRAP 0x1 ;  /* 0x000000040000795c */ /* 0x000fe20000300000 */
.L_x_21:
[----:B0-----:R-:W0:Y:S01]  /*1240*/  S2R R6, SR_CgaCtaId ;  /* 0x0000000000067919 */ /* 0x001e220000008800 */
[----:B------:R-:W-:Y:S01]  /*1250*/  IMAD.WIDE.U32 R4, R3, 0x38e38e39, RZ ;  /* 0x38e38e3903047825 */ /* 0x000fe200078e00ff */
[----:B------:R-:W-:-:S04]  /*1260*/  ISETP.GT.U32.AND P0, PT, R2, 0x1, PT ;  /* 0x000000010200780c */ /* 0x000fc80003f04070 */
[----:B------:R-:W-:Y:S02]  /*1270*/  SHF.R.U32.HI R4, RZ, 0x2, R5 ;  /* 0x00000002ff047819 */ /* 0x000fe40000011605 */
[----:B------:R-:W-:-:S03]  /*1280*/  MOV R5, 0x400 ;  /* 0x0000040000057802 */ /* 0x000fc60000000f00 */
[----:B------:R-:W-:Y:S01]  /*1290*/  IMAD R3, R4, -0x12, R3 ;  /* 0xffffffee04037824 */ /* 0x000fe200078e0203 */
[----:B0-----:R-:W-:-:S05]  /*12a0*/  LEA R6, R6, R5, 0x18 ;  /* 0x0000000506067211 */ /* 0x001fca00078ec0ff */
[----:B------:R-:W-:-:S04]  /*12b0*/  IMAD R3, R3, 0x8, R6 ;  /* 0x0000000803037824 */ /* 0x000fc800078e0206 */
[----:B------:R-:W-:-:S05]  /*12c0*/  VIADD R3, R3, 0x36090 ;  /* 0x0003609003037836 */ /* 0x000fca0000000000 */
[----:B------:R-:W-:-:S04]  /*12d0*/  PRMT R3, RZ, 0x654, R3 ;  /* 0x00000654ff037816 */ /* 0x000fc80000000003 */
[----:B------:R2:W-:Y:S01]  /*12e0*/  SYNCS.ARRIVE.TRANS64.RED.A1T0 RZ, [R3+URZ], RZ ;  /* 0x000000ff03ff79a7 */ /* 0x0005e2000810043f */
[----:B------:R-:W-:Y:S05]  /*12f0*/  @P0 BRA `(.L_x_20) ;  /* 0x0000000000040947 */ /* 0x000fea0003800000 */
[----:B------:R-:W-:Y:S01]  /*1300*/  BPT.TRAP 0x1 ;  /* 0x000000040000795c */ /* 0x000fe20000300000 */
.L_x_20:
[----:B--2---:R-:W2:Y:S01]  /*1310*/  S2R R3, SR_TID.X ;  /* 0x0000000000037919 */ /* 0x004ea20000002100 */
[----:B------:R-:W-:Y:S01]  /*1320*/  ULDC.64 UR4, c[0x0][0x280] ;  /* 0x0000a00000047ab9 */ /* 0x000fe20000000a00 */
[----:B------:R-:W4:Y:S01]  /*1330*/  S2R R9, SR_CTAID.Y ;  /* 0x0000000000097919 */ /* 0x000f220000002600 */
[----:B------:R-:W0:Y:S01]  /*1340*/  S2R R7, SR_CTAID.X ;  /* 0x0000000000077919 */ /* 0x000e220000002500 */
[----:B--2---:R-:W-:-:S04]  /*1350*/  SHF.R.S32.HI R2, RZ, 0x1f, R3 ;  /* 0x0000001fff027819 */ /* 0x004fc80000011403 */
[----:B------:R-:W-:Y:S01]  /*1360*/  LEA.HI R2, R2, R3, RZ, 0x7 ;  /* 0x0000000302027211 */ /* 0x000fe200078f38ff */
[----:B----4-:R-:W-:-:S03]  /*1370*/  IMAD.SHL.U32 R9, R9, 0x40, RZ ;  /* 0x0000004009097824 */ /* 0x010fc600078e00ff */
[----:B------:R-:W-:Y:S01]  /*1380*/  LOP3.LUT R2, R2, 0xffffff80, RZ, 0xc0, !PT ;  /* 0xffffff8002027812 */ /* 0x000fe200078ec0ff */
[----:B0-----:R-:W-:Y:S01]  /*1390*/  IMAD.SHL.U32 R12, R7, 0x80, RZ ;  /* 0x00000080070c7824 */ /* 0x001fe200078e00ff */
[----:B------:R-:W-:-:S03]  /*13a0*/  ISETP.GE.AND P0, PT, R9, UR5, PT ;  /* 0x0000000509007c0c */ /* 0x000fc6000bf06270 */
[----:B------:R-:W-:Y:S01]  /*13b0*/  IMAD.IADD R2, R3, 0x1, -R2 ;  /* 0x0000000103027824 */ /* 0x000fe200078e0a02 */
[----:B------:R-:W-:-:S04]  /*13c0*/  ISETP.GE.OR P0, PT, R12, UR4, P0 ;  /* 0x000000040c007c0c */ /* 0x000fc80008706670 */
[----:B------:R-:W-:-:S04]  /*13d0*/  SHF.R.S32.HI R3, RZ, 0x1f, R2 ;  /* 0x0000001fff037819 */ /* 0x000fc80000011402 */
[----:B------:R-:W-:-:S04]  /*13e0*/  LEA.HI R4, R3, R2, RZ, 0x2 ;  /* 0x0000000203047211 */ /* 0x000fc800078f10ff */
[--C-:B------:R-:W-:Y:S02]  /*13f0*/  SHF.R.S32.HI R14, RZ, 0x2, R4.reuse ;  /* 0x00000002ff0e7819 */ /* 0x100fe40000011404 */
[----:B------:R-:W-:-:S04]  /*1400*/  SHF.R.S32.HI R5, RZ, 0x1f, R4 ;  /* 0x0000001fff057819 */ /* 0x000fc80000011404 */
[----:B------:R-:W-:Y:S01]  /*1410*/  LEA.HI R5, R5, R14, RZ, 0x3 ;  /* 0x0000000e05057211 */ /* 0x000fe200078f18ff */
[----:B------:R-:W-:Y:S06]  /*1420*/  @P0 EXIT ;  /* 0x000000000000094d */ /* 0x000fec0003800000 */
[----:B------:R-:W-:Y:S01]  /*1430*/  LOP3.LUT R15, R5, 0xfffffff8, RZ, 0xc0, !PT ;  /* 0xfffffff8050f7812 */ /* 0x000fe200078ec0ff */
[----:B------:R-:W0:Y:S01]  /*1440*/  LDC.64 R10, c[0x0][0x658] ;  /* 0x00019600ff0a7b82 */ /* 0x000e220000000a00 */
[----:B------:R-:W-:Y:S02]  /*1450*/  LOP3.LUT R5, R4, 0x7ffffffc, RZ, 0xc0, !PT ;  /* 0x7ffffffc04057812 */ /* 0x000fe400078ec0ff */
[----:B------:R-:W-:Y:S01]  /*1460*/  LEA.HI R4, R3, R2, RZ, 0x5 ;  /* 0x0000000203047211 */ /* 0x000fe200078f28ff */
[----:B------:R-:W-:Y:S02]  /*1470*/  IMAD.IADD R14, R14, 0x1, -R15 ;  /* 0x000000010e0e7824 */ /* 0x000fe400078e0a0f */
[----:B------:R-:W-:-:S03]  /*1480*/  IMAD.IADD R5, R2, 0x1, -R5 ;  /* 0x0000000102057824 */ /* 0x000fc600078e0a05 */
[--C-:B------:R-:W-:Y:S01]  /*1490*/  SHF.R.S32.HI R15, RZ, 0x1f, R14.reuse ;  /* 0x0000001fff0f7819 */ /* 0x100fe2000001140e */
[----:B------:R-:W-:Y:S02]  /*14a0*/  IMAD.SHL.U32 R6, R5, 0x2, RZ ;  /* 0x0000000205067824 */ /* 0x000fe400078e00ff */
[----:B------:R-:W-:Y:S01]  /*14b0*/  IMAD.WIDE R2, R7, 0x80, R14 ;  /* 0x0000008007027825 */ /* 0x000fe200078e020e */
[----:B------:R-:W-:Y:S02]  /*14c0*/  SHF.R.S32.HI R7, RZ, 0x5, R4 ;  /* 0x00000005ff077819 */ /* 0x000fe40000011404 */
[----:B------:R-:W-:Y:S02]  /*14d0*/  SHF.R.S32.HI R16, RZ, 0x1f, R6 ;  /* 0x0000001fff107819 */ /* 0x000fe40000011406 */
[----:B------:R-:W-:Y:S01]  /*14e0*/  IADD3 R4, P0, R9, R6, RZ ;  /* 0x0000000609047210 */ /* 0x000fe20007f1e0ff */
[----:B------:R-:W-:-:S03]  /*14f0*/  IMAD.WIDE R2, R7, 0x10, R2 ;  /* 0x0000001007027825 */ /* 0x000fc600078e0202 */
[----:B------:R-:W-:Y:S01]  /*1500*/  LEA.HI.X.SX32 R5, R9, R16, 0x1, P0 ;  /* 0x0000001009057211 */ /* 0x000fe200000f0eff */
[----:B------:R-:W-:Y:S01]  /*1510*/  IMAD R13, R7, -0x10, -R12 ;  /* 0xfffffff0070d7824 */ /* 0x000fe200078e0a0c */
[----:B------:R-:W-:Y:S01]  /*1520*/  IADD3 R9, -R6, UR5, -R9 ;  /* 0x0000000506097c10 */ /* 0x000fe2000fffe909 */
[-C--:B0-----:R-:W-:Y:S01]  /*1530*/  IMAD R12, R3, R10.reuse, RZ ;  /* 0x0000000a030c7224 */ /* 0x081fe200078e02ff */
[----:B------:R-:W-:Y:S01]  /*1540*/  SHF.L.U64.HI R18, R10, 0x6, R11 ;  /* 0x000000060a127819 */ /* 0x000fe2000001020b */
[C---:B------:R-:W-:Y:S01]  /*1550*/  IMAD.WIDE.U32 R6, R2.reuse, R10, R4 ;  /* 0x0000000a02067225 */ /* 0x040fe200078e0004 */
[----:B------:R-:W-:Y:S01]  /*1560*/  IADD3 R14, R13, UR4, -R14 ;  /* 0x000000040d0e7c10 */ /* 0x000fe2000fffe80e */
[----:B------:R-:W-:Y:S02]  /*1570*/  ULDC.64 UR4, c[0x0][0x650] ;  /* 0x0001940000047ab9 */ /* 0x000fe40000000a00 */
[----:B------:R-:W-:Y:S01]  /*1580*/  IMAD R15, R2, R11, R12 ;  /* 0x0000000b020f7224 */ /* 0x000fe200078e020c */
[C---:B------:R-:W-:Y:S01]  /*1590*/  LEA R16, P3, R10.reuse, R6, 0x3 ;  /* 0x000000060a107211 */ /* 0x040fe200078618ff */
[----:B------:R-:W-:Y:S01]  /*15a0*/  IMAD.SHL.U32 R13, R10, 0x40, RZ ;  /* 0x000000400a0d7824 */ /* 0x000fe200078e00ff */
[----:B------:R-:W-:Y:S01]  /*15b0*/  IADD3 R12, P0, R6, UR4, RZ ;  /* 0x00000004060c7c10 */ /* 0x000fe2000ff1e0ff */
[----:B------:R-:W-:-:S03]  /*15c0*/  IMAD.IADD R7, R7, 0x1, R15 ;  /* 0x0000000107077824 */ /* 0x000fc600078e020f */
[----:B------:R-:W-:Y:S02]  /*15d0*/  IADD3 R6, P1, P2, R6, UR4, R13 ;  /* 0x0000000406067c10 */ /* 0x000fe4000fa3e00d */
[----:B------:R-:W-:Y:S02]  /*15e0*/  LEA.HI.X R11, R10, R7, R11, 0x3, P3 ;  /* 0x000000070a0b7211 */ /* 0x000fe400018f1c0b */
[----:B---3-5:R-:W-:Y:S02]  /*15f0*/  FSETP.NEU.AND P3, PT, R0, RZ, PT ;  /* 0x000000ff0000720b */ /* 0x028fe40003f6d000 */
[C---:B------:R-:W-:Y:S02]  /*1600*/  IADD3 R10, P5, P6, R16.reuse, UR4, R13 ;  /* 0x00000004100a7c10 */ /* 0x040fe4000febe00d */
[----:B------:R-:W-:Y:S02]  /*1610*/  IADD3 R16, P4, R16, UR4, RZ ;  /* 0x0000000410107c10 */ /* 0x000fe4000ff9e0ff */
[----:B------:R-:W-:-:S02]  /*1620*/  IADD3.X R13, R7, UR5, RZ, P0, !PT ;  /* 0x00000005070d7c10 */ /* 0x000fc400087fe4ff */
[----:B------:R-:W-:Y:S02]  /*1630*/  IADD3.X R17, R11, UR5, RZ, P4, !PT ;  /* 0x000000050b117c10 */ /* 0x000fe4000a7fe4ff */
[--C-:B------:R-:W-:Y:S02]  /*1640*/  IADD3.X R7, R7, UR5, R18.reuse, P1, P2 ;  /* 0x0000000507077c10 */ /* 0x100fe40008fe4412 */
[----:B------:R-:W-:Y:S01]  /*1650*/  IADD3.X R11, R11, UR5, R18, P5, P6 ;  /* 0x000000050b0b7c10 */ /* 0x000fe2000afec412 */
[----:B------:R-:W-:Y:S06]  /*1660*/  @!P3 BRA `(.L_x_22) ;  /* 0x000000340068b947 */ /* 0x000fec0003800000 */
[----:B------:R-:W-:Y:S01]  /*1670*/  ISETP.GE.AND P1, PT, R14, 0x1, PT ;  /* 0x000000010e00780c */ /* 0x000fe20003f26270 */
[----:B------:R-:W-:Y:S01]  /*1680*/  ULDC.64 UR4, c[0x0][0x630] ;  /* 0x00018c0000047ab9 */ /* 0x000fe20000000a00 */
[----:B------:R-:W-:Y:S01]  /*1690*/  ULDC.64 UR6, c[0x0][0x628] ;  /* 0x00018a0000067ab9 */ /* 0x000fe20000000a00 */
[----:B------:R-:W-:Y:S01]  /*16a0*/  IMAD R15, R3, UR4, RZ ;  /* 0x00000004030f7c24 */ /* 0x000fe2000f8e02ff */
[----:B------:R-:W-:Y:S01]  /*16b0*/  ISETP.LT.OR P0, PT, R9, 0x1, !P1 ;  /* 0x000000010900780c */ /* 0x000fe20004f01670 */
[C---:B------:R-:W-:Y:S01]  /*16c0*/  IMAD.WIDE.U32 R18, R2.reuse, UR4, R4 ;  /* 0x0000000402127c25 */ /* 0x040fe2000f8e0004 */
[----:B------:R-:W-:Y:S03]  /*16d0*/  BSSY B0, `(.L_x_23) ;  /* 0x0000007000007945 */ /* 0x000fe60003800000 */
[----:B------:R-:W-:Y:S01]  /*16e0*/  IMAD R15, R2, UR5, R15 ;  /* 0x00000005020f7c24 */ /* 0x000fe2000f8e020f */
[----:B------:R-:W-:-:S04]  /*16f0*/  IADD3 R18, P2, R18, UR6, RZ ;  /* 0x0000000612127c10 */ /* 0x000fc8000ff5e0ff */
[--C-:B------:R-:W-:Y:S02]  /*1700*/  IADD3.X R19, R19, UR7, R15.reuse, P2, !PT ;  /* 0x0000000713137c10 */ /* 0x100fe400097fe40f */
[----:B------:R-:W-:Y:S01]  /*1710*/  PRMT R15, RZ, 0x7610, R15 ;  /* 0x00007610ff0f7816 */ /* 0x000fe2000000000f */
[----:B------:R-:W-:Y:S06]  /*1720*/  @P0 BRA `(.L_x_24) ;  /* 0x0000000000040947 */ /* 0x000fec0003800000 */
[----:B------:R0:W5:Y:S02]  /*1730*/  LDG.E.U8 R15, desc[UR12][R18.64] ;  /* 0x0000000c120f7981 */ /* 0x000164000c1e1100 */
.L_x_24:
[----:B------:R-:W-:Y:S05]  /*1740*/  BSYNC B0 ;  /* 0x0000000000007941 */ /* 0x000fea0003800000 */
.L_x_23:
[----:B-----5:R-:W-:Y:S01]  /*1750*/  LOP3.LUT R15, R15, 0xff, RZ, 0xc0, !PT ;  /* 0x000000ff0f0f7812 */ /* 0x020fe200078ec0ff */
[----:B------:R-:W-:Y:S01]  /*1760*/  BSSY B0, `(.L_x_25) ;  /* 0x000000b000007945 */ /* 0x000fe20003800000 */
[----:B------:R-:W-:Y:S02]  /*1770*/  ISETP.LT.OR P2, PT, R9, 0x2, !P1 ;  /* 0x000000020900780c */ /* 0x000fe40004f41670 */
[----:B------:R-:W-:-:S05]  /*1780*/  F2FP.F16.E4M3.UNPACK_B R15, R15 ;  /* 0x0000000fff0f723e */ /* 0x000fca00020006ff */
[----:B------:R-:W-:-:S05]  /*1790*/  HADD2.F32 R15, -RZ, R15.H0_H0 ;  /* 0x2000000fff0f7230 */ /* 0x000fca0000004100 */
[----:B------:R-:W-:-:S04]  /*17a0*/  FMUL R15, R15, R0 ;  /* 0x000000000f0f7220 */ /* 0x000fc80000400000 */
[----:B-1----:R-:W-:-:S05]  /*17b0*/  FFMA R15, R56, R8, R15 ;  /* 0x00000008380f7223 */ /* 0x002fca000000000f */
[----:B------:R-:W-:Y:S02]  /*17c0*/  F2FP.SATFINITE.E4M3.F32.PACK_AB_MERGE_C R21, RZ, R15, RZ ;  /* 0x0000000fff15723e */ /* 0x000fe400048070ff */
[----:B------:R-:W-:-:S03]  /*17d0*/  PRMT R15, RZ, 0x7610, R15 ;  /* 0x00007610ff0f7816 */ /* 0x000fc6000000000f */
[----:B------:R1:W-:Y:S01]  /*17e0*/  @!P0 STG.E.U8 desc[UR12][R12.64], R21 ;  /* 0x000000150c008986 */ /* 0x0003e2000c10110c */
[----:B------:R-:W-:Y:S05]  /*17f0*/  @P2 BRA `(.L_x_26) ;  /* 0x0000000000042947 */ /* 0x000fea0003800000 */
[----:B------:R2:W5:Y:S02]  /*1800*/  LDG.E.U8 R15, desc[UR12][R18.64+0x1] ;  /* 0x0000010c120f7981 */ /* 0x000564000c1e1100 */
.L_x_26:
[----:B------:R-:W-:Y:S05]  /*1810*/  BSYNC B0 ;  /* 0x0000000000007941 */ /* 0x000fea0003800000 */
.L_x_25:
[----:B-----5:R-:W-:Y:S01]  /*1820*/  LOP3.LUT R15, R15, 0xff, RZ, 0xc0, !PT ;  /* 0x000000ff0f0f7812 */ /* 0x020fe200078ec0ff */
[----:B------:R-:W-:Y:S01]  /*1830*/  BSSY B0, `(.L_x_27) ;  /* 0x0000013000007945 */ /* 0x000fe20003800000 */
[----:B------:R-:W-:Y:S02]  /*1840*/  IADD3 R23, P0, R2, 0x8, RZ ;  /* 0x0000000802177810 */ /* 0x000fe40007f1e0ff */
[----:B------:R-:W-:-:S03]  /*1850*/  F2FP.F16.E4M3.UNPACK_B R15, R15 ;  /* 0x0000000fff0f723e */ /* 0x000fc600020006ff */
[----:B------:R-:W-:Y:S01]  /*1860*/  IMAD.X R56, RZ, RZ, R3, P0 ;  /* 0x000000ffff387224 */ /* 0x000fe200000e0603 */
[----:B------:R-:W-:Y:S01]  /*1870*/  ISETP.GE.AND P0, PT, R14, 0x9, PT ;  /* 0x000000090e00780c */ /* 0x000fe20003f06270 */
[----:B------:R-:W-:Y:S02]  /*1880*/  HADD2.F32 R15, -RZ, R15.H0_H0 ;  /* 0x2000000fff0f7230 */ /* 0x000fe40000004100 */
[----:B-1----:R-:W-:Y:S01]  /*1890*/  IMAD.WIDE.U32 R20, R23, UR4, R4 ;  /* 0x0000000417147c25 */ /* 0x002fe2000f8e0004 */
[----:B------:R-:W-:-:S03]  /*18a0*/  ISETP.LT.OR P3, PT, R9, 0x1, !P0 ;  /* 0x000000010900780c */ /* 0x000fc60004761670 */
[----:B------:R-:W-:Y:S01]  /*18b0*/  FMUL R22, R15, R0 ;  /* 0x000000000f167220 */ /* 0x000fe20000400000 */
[----:B------:R-:W-:Y:S01]  /*18c0*/  IMAD R56, R56, UR4, RZ ;  /* 0x0000000438387c24 */ /* 0x000fe2000f8e02ff */
[----:B------:R-:W-:Y:S02]  /*18d0*/  IADD3 R20, P4, R20, UR6, RZ ;  /* 0x0000000614147c10 */ /* 0x000fe4000ff9e0ff */
[----:B------:R-:W-:Y:S01]  /*18e0*/  FFMA R22, R57, R8, R22 ;  /* 0x0000000839167223 */ /* 0x000fe20000000016 */
[----:B------:R-:W-:Y:S01]  /*18f0*/  IMAD R23, R23, UR5, R56 ;  /* 0x0000000517177c24 */ /* 0x000fe2000f8e0238 */
[----:B------:R-:W-:-:S03]  /*1900*/  PRMT R15, RZ, 0x7610, R15 ;  /* 0x00007610ff0f7816 */ /* 0x000fc6000000000f */
[----:B------:R-:W-:Y:S02]  /*1910*/  F2FP.SATFINITE.E4M3.F32.PACK_AB_MERGE_C R57, RZ, R22, RZ ;  /* 0x00000016ff39723e */ /* 0x000fe400048070ff */
[----:B------:R-:W-:-:S03]  /*1920*/  IADD3.X R21, R21, UR7, R23, P4, !PT ;  /* 0x0000000715157c10 */ /* 0x000fc6000a7fe417 */
[----:B------:R1:W-:Y:S01]  /*1930*/  @!P2 STG.E.U8 desc[UR12][R12.64+0x1], R57 ;  /* 0x000001390c00a986 */ /* 0x0003e2000c10110c */
[----:B------:R-:W-:Y:S05]  /*1940*/  @P3 BRA `(.L_x_28) ;  /* 0x0000000000043947 */ /* 0x000fea0003800000 */
[----:B------:R3:W5:Y:S02]  /*1950*/  LDG.E.U8 R15, desc[UR12][R20.64] ;  /* 0x0000000c140f7981 */ /* 0x000764000c1e1100 */
.L_x_28:
[----:B------:R-:W-:Y:S05]  /*1960*/  BSYNC B0 ;  /* 0x0000000000007941 */ /* 0x000fea0003800000 */
.L_x_27:
[----:B-----5:R-:W-:Y:S01]  /*1970*/  LOP3.LUT R15, R15, 0xff, RZ, 0xc0, !PT ;  /* 0x000000ff0f0f7812 */ /* 0x020fe200078ec0ff */
[----:B------:R-:W-:Y:S01]  /*1980*/  BSSY B0, `(.L_x_29) ;  /* 0x000000b000007945 */ /* 0x000fe20003800000 */
[----:B------:R-:W-:Y:S02]  /*1990*/  ISETP.LT.OR P2, PT, R9, 0x2, !P0 ;  /* 0x000000020900780c */ /* 0x000fe40004741670 */
[----:B------:R-:W-:-:S05]  /*19a0*/  F2FP.F16.E4M3.UNPACK_B R15, R15 ;  /* 0x0000000fff0f723e */ /* 0x000fca00020006ff */
[----:B------:R-:W-:-:S05]  /*19b0*/  HADD2.F32 R15, -RZ, R15.H0_H0 ;  /* 0x2000000fff0f7230 */ /* 0x000fca0000004100 */
[----:B------:R-:W-:-:S04]  /*19c0*/  FMUL R15, R15, R0 ;  /* 0x000000000f0f7220 */ /* 0x000fc80000400000 */
[----:B------:R-:W-:-:S05]  /*19d0*/  FFMA R15, R58, R8, R15 ;  /* 0x000000083a0f7223 */ /* 0x000fca000000000f */
[----:B------:R-:W-:Y:S02]  /*19e0*/  F2FP.SATFINITE.E4M3.F32.PACK_AB_MERGE_C R23, RZ, R15, RZ ;  /* 0x0000000fff17723e */ /* 0x000fe400048070ff */
[----:B------:R-:W-:-:S03]  /*19f0*/  PRMT R15, RZ, 0x7610, R15 ;  /* 0x00007610ff0f7816 */ /* 0x000fc6000000000f */
[----:B------:R4:W-:Y:S01]  /*1a00*/  @!P3 STG.E.U8 desc[UR12][R16.64], R23 ;  /* 0x000000171000b986 */ /* 0x0009e2000c10110c */
[----:B------:R-:W-:Y:S05]  /*1a10*/  @P2 BRA `(.L_x_30) ;  /* 0x0000000000042947 */ /* 0x000fea0003800000 */
[----:B------:R0:W5:Y:S02]  /*1a20*/  LDG.E.U8 R15, desc[UR12][R20.64+0x1] ;  /* 0x0000010c140f7981 */ /* 0x000164000c1e1100 */
.L_x_30:
[----:B------:R-:W-:Y:S05]  /*1a30*/  BSYNC B0 ;  /* 0x0000000000007941 */ /* 0x000fea0003800000 */
.L_x_29:
[----:B-----5:R-:W-:Y:S01]  /*1a40*/  LOP3.LUT R15, R15, 0xff, RZ, 0xc0, !PT ;  /* 0x000000ff0f0f7812 */ /* 0x020fe200078ec0ff */
[----:B------:R-:W-:Y:S01]  /*1a50*/  BSSY B0, `(.L_x_31) ;  /* 0x000000b000007945 */ /* 0x000fe20003800000 */
[----:B------:R-:W-:Y:S02]  /*1a60*/  ISETP.LT.OR P3, PT, R9, 0x9, !P1 ;  /* 0x000000090900780c */ /* 0x000fe40004f61670 */
[----:B------:R-:W-:-:S05]  /*1a70*/  F2FP.F16.E4M3.UNPACK_B R15, R15 ;  /* 0x0000000fff0f723e */ /* 0x000fca00020006ff */
[----:B------:R-:W-:-:S05]  /*1a80*/  HADD2.F32 R15, -RZ, R15.H0_H0 ;  /* 0x2000000fff0f7230 */ /* 0x000fca0000004100 */
[----:B------:R-:W-:Y:S01]  /*1a90*/  FMUL R22, R15, R0 ;  /* 0x000000000f167220 */ /* 0x000fe20000400000 */
[----:B------:R-:W-:-:S03]  /*1aa0*/  PRMT R15, RZ, 0x7610, R15 ;  /* 0x00007610ff0f7816 */ /* 0x000fc6000000000f */
[----:B------:R-:W-:-:S05]  /*1ab0*/  FFMA R22, R59, R8, R22 ;  /* 0x000000083b167223 */ /* 0x000fca0000000016 */
[----:B----4-:R-:W-:-:S05]  /*1ac0*/  F2FP.SATFINITE.E4M3.F32.PACK_AB_MERGE_C R23, RZ, R22, RZ ;  /* 0x00000016ff17723e */ /* 0x010fca00048070ff */
[----:B------:R4:W-:Y:S01]  /*1ad0*/  @!P2 STG.E.U8 desc[UR12][R16.64+0x1], R23 ;  /* 0x000001171000a986 */ /* 0x0009e2000c10110c */
[----:B------:R-:W-:Y:S05]  /*1ae0*/  @P3 BRA `(.L_x_32) ;  /* 0x0000000000043947 */ /* 0x000fea0003800000 */
[----:B------:R0:W5:Y:S02]  /*1af0*/  LDG.E.U8 R15, desc[UR12][R18.64+0x8] ;  /* 0x0000080c120f7981 */ /* 0x000164000c1e1100 */
.L_x_32:
[----:B------:R-:W-:Y:S05]  /*1b00*/  BSYNC B0 ;  /* 0x0000000000007941 */ /* 0x000fea0003800000 */
.L_x_31:
[----:B-----5:R-:W-:Y:S01]  /*1b10*/  LOP3.LUT R15, R15, 0xff, RZ, 0xc0, !PT ;  /* 0x000000ff0f0f7812 */ /* 0x020fe200078ec0ff */
[----:B------:R-:W-:Y:S01]  /*1b20*/  BSSY B0, `(.L_x_33) ;  /* 0x000000b000007945 */ /* 0x000fe20003800000 */
[----:B------:R-:W-:Y:S02]  /*1b30*/  ISETP.LT.OR P2, PT, R9, 0xa, !P1 ;  /* 0x0000000a0900780c */ /* 0x000fe40004f41670 */
[----:B------:R-:W-:-:S05]  /*1b40*/  F2FP.F16.E4M3.UNPACK_B R15, R15 ;  /* 0x0000000fff0f723e */ /* 0x000fca00020006ff */
[----:B------:R-:W-:-:S05]  /*1b50*/  HADD2.F32 R15, -RZ, R15.H0_H0 ;  /* 0x2000000fff0f7230 */ /* 0x000fca0000004100 */
[----:B------:R-:W-:-:S04]  /*1b60*/  FMUL R15, R15, R0 ;  /* 0x000000000f0f7220 */ /* 0x000fc80000400000 */
[----:B------:R-:W-:-:S05]  /*1b70*/  FFMA R15, R60, R8, R15 ;  /* 0x000000083c0f7223 */ /* 0x000fca000000000f */
[----:B----4-:R-:W-:Y:S02]  /*1b80*/  F2FP.SATFINITE.E4M3.F32.PACK_AB_MERGE_C R23, RZ, R15, RZ ;  /* 0x0000000fff17723e */ /* 0x010fe400048070ff */
[----:B------:R-:W-:-:S03]  /*1b90*/  PRMT R15, RZ, 0x7610, R15 ;  /* 0x00007610ff0f7816 */ /* 0x000fc6000000000f */
[----:B------:R4:W-:Y:S01]  /*1ba0*/  @!P3 STG.E.U8 desc[UR12][R12.64+0x8], R23 ;  /* 0x000008170c00b986 */ /* 0x0009e2000c10110c */
[----:B------:R-:W-:Y:S05]  /*1bb0*/  @P2 BRA `(.L_x_34) ;  /* 0x0000000000042947 */ /* 0x000fea0003800000 */
[----:B------:R0:W5:Y:S02]  /*1bc0*/  LDG.E.U8 R15, desc[UR12][R18.64+0x9] ;  /* 0x0000090c120f7981 */ /* 0x000164000c1e1100 */
.L_x_34:
[----:B------:R-:W-:Y:S05]  /*1bd0*/  BSYNC B0 ;  /* 0x0000000000007941 */ /* 0x000fea0003800000 */
.L_x_33:
        /* <DEDUP_REMOVED lines=12> */
.L_x_36:
[----:B------:R-:W-:Y:S05]  /*1ca0*/  BSYNC B0 ;  /* 0x0000000000007941 */ /* 0x000fea0003800000 */
.L_x_35:
        /* <DEDUP_REMOVED lines=12> */
.L_x_38:
[----:B------:R-:W-:Y:S05]  /*1d70*/  BSYNC B0 ;  /* 0x0000000000007941 */ /* 0x000fea0003800000 */
.L_x_37:
        /* <DEDUP_REMOVED lines=12> */
.L_x_40:
[----:B------:R-:W-:Y:S05]  /*1e40*/  BSYNC B0 ;  /* 0x0000000000007941 */ /* 0x000fea0003800000 */
.L_x_39:
        /* <DEDUP_REMOVED lines=12> */
.L_x_42:
[----:B------:R-:W-:Y:S05]  /*1f10*/  BSYNC B0 ;  /* 0x0000000000007941 */ /* 0x000fea0003800000 */
.L_x_41:
        /* <DEDUP_REMOVED lines=12> */
.L_x_44:
[----:B------:R-:W-:Y:S05]  /*1fe0*/  BSYNC B0 ;  /* 0x0000000000007941 */ /* 0x000fea0003800000 */
.L_x_43:
        /* <DEDUP_REMOVED lines=12> */
.L_x_46:
[----:B------:R-:W-:Y:S05]  /*20b0*/  BSYNC B0 ;  /* 0x0000000000007941 */ /* 0x000fea0003800000 */
.L_x_45:
        /* <DEDUP_REMOVED lines=12> */
.L_x_48:
[----:B------:R-:W-:Y:S05]  /*2180*/  BSYNC B0 ;  /* 0x0000000000007941 */ /* 0x000fea0003800000 */
.L_x_47:
        /* <DEDUP_REMOVED lines=12> */
.L_x_50:
[----:B------:R-:W-:Y:S05]  /*2250*/  BSYNC B0 ;  /* 0x0000000000007941 */ /* 0x000fea0003800000 */
.L_x_49:
        /* <DEDUP_REMOVED lines=12> */
.L_x_52:
[----:B------:R-:W-:Y:S05]  /*2320*/  BSYNC B0 ;  /* 0x0000000000007941 */ /* 0x000fea0003800000 */
.L_x_51:
        /* <DEDUP_REMOVED lines=12> */
.L_x_54:
[----:B------:R-:W-:Y:S05]  /*23f0*/  BSYNC B0 ;  /* 0x0000000000007941 */ /* 0x000fea0003800000 */
.L_x_53:
        /* <DEDUP_REMOVED lines=12> */
.L_x_56:
[----:B------:R-:W-:Y:S05]  /*24c0*/  BSYNC B0 ;  /* 0x0000000000007941 */ /* 0x000fea0003800000 */
.L_x_55:
        /* <DEDUP_REMOVED lines=12> */
.L_x_58:
[----:B------:R-:W-:Y:S05]  /*2590*/  BSYNC B0 ;  /* 0x0000000000007941 */ /* 0x000fea0003800000 */
.L_x_57:
        /* <DEDUP_REMOVED lines=12> */
.L_x_60:
[----:B------:R-:W-:Y:S05]  /*2660*/  BSYNC B0 ;  /* 0x0000000000007941 */ /* 0x000fea0003800000 */
.L_x_59:
        /* <DEDUP_REMOVED lines=12> */
.L_x_62:
[----:B------:R-:W-:Y:S05]  /*2730*/  BSYNC B0 ;  /* 0x0000000000007941 */ /* 0x000fea0003800000 */
.L_x_61:
        /* <DEDUP_REMOVED lines=12> */
.L_x_64:
[----:B------:R-:W-:Y:S05]  /*2800*/  BSYNC B0 ;  /* 0x0000000000007941 */ /* 0x000fea0003800000 */
.L_x_63:
        /* <DEDUP_REMOVED lines=12> */
.L_x_66:
[----:B------:R-:W-:Y:S05]  /*28d0*/  BSYNC B0 ;  /* 0x0000000000007941 */ /* 0x000fea0003800000 */
.L_x_65:
        /* <DEDUP_REMOVED lines=12> */
.L_x_68:
[----:B------:R-:W-:Y:S05]  /*29a0*/  BSYNC B0 ;  /* 0x0000000000007941 */ /* 0x000fea0003800000 */
.L_x_67:
        /* <DEDUP_REMOVED lines=12> */
.L_x_70:
[----:B------:R-:W-:Y:S05]  /*2a70*/  BSYNC B0 ;  /* 0x0000000000007941 */ /* 0x000fea0003800000 */
.L_x_69:
        /* <DEDUP_REMOVED lines=12> */
.L_x_72:
[----:B------:R-:W-:Y:S05]  /*2b40*/  BSYNC B0 ;  /* 0x0000000000007941 */ /* 0x000fea0003800000 */
.L_x_71:
        /* <DEDUP_REMOVED lines=12> */
.L_x_74:
[----:B------:R-:W-:Y:S05]  /*2c10*/  BSYNC B0 ;  /* 0x0000000000007941 */ /* 0x000fea0003800000 */
.L_x_73:
        /* <DEDUP_REMOVED lines=12> */
.L_x_76:
[----:B------:R-:W-:Y:S05]  /*2ce0*/  BSYNC B0 ;  /* 0x0000000000007941 */ /* 0x000fea0003800000 */
.L_x_75:
        /* <DEDUP_REMOVED lines=12> */
.L_x_78:
[----:B------:R-:W-:Y:S05]  /*2db0*/  BSYNC B0 ;  /* 0x0000000000007941 */ /* 0x000fea0003800000 */
.L_x_77:
        /* <DEDUP_REMOVED lines=12> */
.L_x_80:
[----:B------:R-:W-:Y:S05]  /*2e80*/  BSYNC B0 ;  /* 0x0000000000007941 */ /* 0x000fea0003800000 */
.L_x_79:
        /* <DEDUP_REMOVED lines=12> */
.L_x_82:
[----:B------:R-:W-:Y:S05]  /*2f50*/  BSYNC B0 ;  /* 0x0000000000007941 */ /* 0x000fea0003800000 */
.L_x_81:
[----:B-----5:R-:W-:Y:S01]  /*2f60*/  LOP3.LUT R15, R15, 0xff, RZ, 0xc0, !PT ;  /* 0x000000ff0f0f7812 */ /* 0x020fe200078ec0ff */
[----:B------:R-:W-:Y:S01]  /*2f70*/  BSSY B0, `(.L_x_83) ;  /* 0x000000b000007945 */ /* 0x000fe20003800000 */
[----:B------:R-:W-:Y:S02]  /*2f80*/  ISETP.LT.OR P2, PT, R9, 0x39, !P0 ;  /* 0x000000390900780c */ /* 0x000fe40004741670 */
[----:B------:R-:W-:-:S05]  /*2f90*/  F2FP.F16.E4M3.UNPACK_B R15, R15 ;  /* 0x0000000fff0f723e */ /* 0x000fca00020006ff */
[----:B------:R-:W-:-:S05]  /*2fa0*/  HADD2.F32 R15, -RZ, R15.H0_H0 ;  /* 0x2000000fff0f7230 */ /* 0x000fca0000004100 */
[----:B0-2---:R-:W-:Y:S01]  /*2fb0*/  FMUL R18, R15, R0 ;  /* 0x000000000f127220 */ /* 0x005fe20000400000 */
[----:B------:R-:W-:-:S03]  /*2fc0*/  PRMT R15, RZ, 0x7610, R15 ;  /* 0x00007610ff0f7816 */ /* 0x000fc6000000000f */
[----:B------:R-:W-:-:S05]  /*2fd0*/  FFMA R18, R85, R8, R18 ;  /* 0x0000000855127223 */ /* 0x000fca0000000012 */
[----:B------:R-:W-:-:S05]  /*2fe0*/  F2FP.SATFINITE.E4M3.F32.PACK_AB_MERGE_C R19, RZ, R18, RZ ;  /* 0x00000012ff13723e */ /* 0x000fca00048070ff */
[----:B------:R0:W-:Y:S01]  /*2ff0*/  @!P1 STG.E.U8 desc[UR12][R12.64+0x39], R19 ;  /* 0x000039130c009986 */ /* 0x0001e2000c10110c */
[----:B------:R-:W-:Y:S05]  /*3000*/  @P2 BRA `(.L_x_84) ;  /* 0x0000000000042947 */ /* 0x000fea0003800000 */
[----:B------:R2:W5:Y:S02]  /*3010*/  LDG.E.U8 R15, desc[UR12][R20.64+0x38] ;  /* 0x0000380c140f7981 */ /* 0x000564000c1e1100 */
.L_x_84:
[----:B------:R-:W-:Y:S05]  /*3020*/  BSYNC B0 ;  /* 0x0000000000007941 */ /* 0x000fea0003800000 */
.L_x_83:
[----:B-----5:R-:W-:Y:S01]  /*3030*/  LOP3.LUT R15, R15, 0xff, RZ, 0xc0, !PT ;  /* 0x000000ff0f0f7812 */ /* 0x020fe200078ec0ff */
[----:B------:R-:W-:Y:S01]  /*3040*/  BSSY B0, `(.L_x_85) ;  /* 0x000000b000007945 */ /* 0x000fe20003800000 */
[----:B------:R-:W-:Y:S02]  /*3050*/  ISETP.LT.OR P1, PT, R9, 0x3a, !P0 ;  /* 0x0000003a0900780c */ /* 0x000fe40004721670 */
[----:B------:R-:W-:Y:S02]  /*3060*/  F2FP.F16.E4M3.UNPACK_B R15, R15 ;  /* 0x0000000fff0f723e */ /* 0x000fe400020006ff */
[----:B01--4-:R-:W-:-:S03]  /*3070*/  PRMT R12, RZ, 0x7610, R12 ;  /* 0x00007610ff0c7816 */ /* 0x013fc6000000000c */
[----:B------:R-:W-:-:S05]  /*3080*/  HADD2.F32 R15, -RZ, R15.H0_H0 ;  /* 0x2000000fff0f7230 */ /* 0x000fca0000004100 */
[----:B------:R-:W-:-:S04]  /*3090*/  FMUL R15, R15, R0 ;  /* 0x000000000f0f7220 */ /* 0x000fc80000400000 */
[----:B------:R-:W-:-:S05]  /*30a0*/  FFMA R15, R86, R8, R15 ;  /* 0x00000008560f7223 */ /* 0x000fca000000000f */
[----:B------:R-:W-:-:S05]  /*30b0*/  F2FP.SATFINITE.E4M3.F32.PACK_AB_MERGE_C R15, RZ, R15, RZ ;  /* 0x0000000fff0f723e */ /* 0x000fca00048070ff */
[----:B------:R0:W-:Y:S01]  /*30c0*/  @!P2 STG.E.U8 desc[UR12][R16.64+0x38], R15 ;  /* 0x0000380f1000a986 */ /* 0x0001e2000c10110c */
[----:B------:R-:W-:Y:S05]  /*30d0*/  @P1 BRA `(.L_x_86) ;  /* 0x0000000000041947 */ /* 0x000fea0003800000 */
[----:B------:R1:W5:Y:S02]  /*30e0*/  LDG.E.U8 R12, desc[UR12][R20.64+0x39] ;  /* 0x0000390c140c7981 */ /* 0x000364000c1e1100 */
.L_x_86:
[----:B------:R-:W-:Y:S05]  /*30f0*/  BSYNC B0 ;  /* 0x0000000000007941 */ /* 0x000fea0003800000 */
.L_x_85:
[----:B-----5:R-:W-:Y:S01]  /*3100*/  LOP3.LUT R12, R12, 0xff, RZ, 0xc0, !PT ;  /* 0x000000ff0c0c7812 */ /* 0x020fe200078ec0ff */
[----:B------:R-:W-:Y:S01]  /*3110*/  BSSY B0, `(.L_x_87) ;  /* 0x0000013000007945 */ /* 0x000fe20003800000 */
[----:B0-----:R-:W-:Y:S02]  /*3120*/  IADD3 R15, P0, R2, 0x40, RZ ;  /* 0x00000040020f7810 */ /* 0x001fe40007f1e0ff */
[----:B------:R-:W-:-:S03]  /*3130*/  F2FP.F16.E4M3.UNPACK_B R12, R12 ;  /* 0x0000000cff0c723e */ /* 0x000fc600020006ff */
[----:B------:R-:W-:Y:S01]  /*3140*/  IMAD.X R19, RZ, RZ, R3, P0 ;  /* 0x000000ffff137224 */ /* 0x000fe200000e0603 */
[----:B------:R-:W-:Y:S01]  /*3150*/  ISETP.GE.AND P0, PT, R14, 0x41, PT ;  /* 0x000000410e00780c */ /* 0x000fe20003f06270 */
[----:B------:R-:W-:Y:S02]  /*3160*/  HADD2.F32 R13, -RZ, R12.H0_H0 ;  /* 0x2000000cff0d7230 */ /* 0x000fe40000004100 */
[----:B-123--:R-:W-:Y:S01]  /*3170*/  IMAD R20, R19, UR4, RZ ;  /* 0x0000000413147c24 */ /* 0x00efe2000f8e02ff */
[----:B------:R-:W-:Y:S02]  /*3180*/  ISETP.LT.OR P2, PT, R9, 0x1, !P0 ;  /* 0x000000010900780c */ /* 0x000fe40004741670 */
[----:B------:R-:W-:Y:S01]  /*3190*/  FMUL R18, R13, R0 ;  /* 0x000000000d127220 */ /* 0x000fe20000400000 */
[----:B------:R-:W-:-:S04]  /*31a0*/  IMAD.WIDE.U32 R12, R15, UR4, R4 ;  /* 0x000000040f0c7c25 */ /* 0x000fc8000f8e0004 */
[----:B------:R-:W-:Y:S01]  /*31b0*/  FFMA R18, R87, R8, R18 ;  /* 0x0000000857127223 */ /* 0x000fe20000000012 */
[----:B------:R-:W-:Y:S01]  /*31c0*/  IMAD R15, R15, UR5, R20 ;  /* 0x000000050f0f7c24 */ /* 0x000fe2000f8e0214 */
[----:B------:R-:W-:-:S03]  /*31d0*/  IADD3 R12, P3, R12, UR6, RZ ;  /* 0x000000060c0c7c10 */ /* 0x000fc6000ff7e0ff */
[----:B------:R-:W-:Y:S02]  /*31e0*/  F2FP.SATFINITE.E4M3.F32.PACK_AB_MERGE_C R19, RZ, R18, RZ ;  /* 0x00000012ff13723e */ /* 0x000fe400048070ff */
[--C-:B------:R-:W-:Y:S02]  /*31f0*/  IADD3.X R13, R13, UR7, R15.reuse, P3, !PT ;  /* 0x000000070d0d7c10 */ /* 0x100fe40009ffe40f */
[----:B------:R-:W-:Y:S01]  /*3200*/  PRMT R15, RZ, 0x7610, R15 ;  /* 0x00007610ff0f7816 */ /* 0x000fe2000000000f */
[----:B------:R0:W-:Y:S01]  /*3210*/  @!P1 STG.E.U8 desc[UR12][R16.64+0x39], R19 ;  /* 0x0000391310009986 */ /* 0x0001e2000c10110c */
[----:B------:R-:W-:Y:S05]  /*3220*/  @P2 BRA `(.L_x_88) ;  /* 0x0000000000042947 */ /* 0x000fea0003800000 */
[----:B------:R1:W5:Y:S02]  /*3230*/  LDG.E.U8 R15, desc[UR12][R12.64] ;  /* 0x0000000c0c0f7981 */ /* 0x000364000c1e1100 */
.L_x_88:
[----:B------:R-:W-:Y:S05]  /*3240*/  BSYNC B0 ;  /* 0x0000000000007941 */ /* 0x000fea0003800000 */
.L_x_87:
[----:B-----5:R-:W-:Y:S01]  /*3250*/  LOP3.LUT R15, R15, 0xff, RZ, 0xc0, !PT ;  /* 0x000000ff0f0f7812 */ /* 0x020fe200078ec0ff */
[----:B------:R-:W-:Y:S01]  /*3260*/  BSSY B0, `(.L_x_89) ;  /* 0x000000b000007945 */ /* 0x000fe20003800000 */
[----:B------:R-:W-:Y:S02]  /*3270*/  ISETP.LT.OR P3, PT, R9, 0x2, !P0 ;  /* 0x000000020900780c */ /* 0x000fe40004761670 */
[----:B------:R-:W-:-:S05]  /*3280*/  F2FP.F16.E4M3.UNPACK_B R15, R15 ;  /* 0x0000000fff0f723e */ /* 0x000fca00020006ff */
[----:B------:R-:W-:-:S05]  /*3290*/  HADD2.F32 R15, -RZ, R15.H0_H0 ;  /* 0x2000000fff0f7230 */ /* 0x000fca0000004100 */
[----:B------:R-:W-:-:S04]  /*32a0*/  FMUL R15, R15, R0 ;  /* 0x000000000f0f7220 */ /* 0x000fc80000400000 */
[----:B------:R-:W-:-:S05]  /*32b0*/  FFMA R15, R24, R8, R15 ;  /* 0x00000008180f7223 */ /* 0x000fca000000000f */
[----:B0-----:R-:W-:Y:S02]  /*32c0*/  F2FP.SATFINITE.E4M3.F32.PACK_AB_MERGE_C R17, RZ, R15, RZ ;  /* 0x0000000fff11723e */ /* 0x001fe400048070ff */
[----:B------:R-:W-:-:S03]  /*32d0*/  PRMT R15, RZ, 0x7610, R15 ;  /* 0x00007610ff0f7816 */ /* 0x000fc6000000000f */
[----:B------:R0:W-:Y:S01]  /*32e0*/  @!P2 STG.E.U8 desc[UR12][R6.64], R17 ;  /* 0x000000110600a986 */ /* 0x0001e2000c10110c */
[----:B------:R-:W-:Y:S05]  /*32f0*/  @P3 BRA `(.L_x_90) ;  /* 0x0000000000043947 */ /* 0x000fea0003800000 */
[----:B------:R2:W5:Y:S02]  /*3300*/  LDG.E.U8 R15, desc[UR12][R12.64+0x1] ;  /* 0x0000010c0c0f7981 */ /* 0x000564000c1e1100 */
.L_x_90:
[----:B------:R-:W-:Y:S05]  /*3310*/  BSYNC B0 ;  /* 0x0000000000007941 */ /* 0x000fea0003800000 */
.L_x_89:
[----:B-----5:R-:W-:Y:S01]  /*3320*/  LOP3.LUT R15, R15, 0xff, RZ, 0xc0, !PT ;  /* 0x000000ff0f0f7812 */ /* 0x020fe200078ec0ff */
[----:B------:R-:W-:Y:S01]  /*3330*/  BSSY B0, `(.L_x_91) ;  /* 0x0000013000007945 */ /* 0x000fe20003800000 */
[----:B0-----:R-:W-:Y:S02]  /*3340*/  IADD3 R17, P1, R2, 0x48, RZ ;  /* 0x0000004802117810 */ /* 0x001fe40007f3e0ff */
[----:B------:R-:W-:-:S03]  /*3350*/  F2FP.F16.E4M3.UNPACK_B R15, R15 ;  /* 0x0000000fff0f723e */ /* 0x000fc600020006ff */
[----:B------:R-:W-:Y:S01]  /*3360*/  IMAD.X R3, RZ, RZ, R3, P1 ;  /* 0x000000ffff037224 */ /* 0x000fe200008e0603 */
[----:B------:R-:W-:Y:S01]  /*3370*/  ISETP.GE.AND P1, PT, R14, 0x49, PT ;  /* 0x000000490e00780c */ /* 0x000fe20003f26270 */
[----:B------:R-:W-:Y:S02]  /*3380*/  HADD2.F32 R15, -RZ, R15.H0_H0 ;  /* 0x2000000fff0f7230 */ /* 0x000fe40000004100 */
[----:B------:R-:W-:Y:S01]  /*3390*/  IMAD.WIDE.U32 R4, R17, UR4, R4 ;  /* 0x0000000411047c25 */ /* 0x000fe2000f8e0004 */
[----:B------:R-:W-:-:S03]  /*33a0*/  ISETP.LT.OR P2, PT, R9, 0x1, !P1 ;  /* 0x000000010900780c */ /* 0x000fc60004f41670 */
[----:B------:R-:W-:Y:S01]  /*33b0*/  FMUL R2, R15, R0 ;  /* 0x000000000f027220 */ /* 0x000fe20000400000 */
[----:B------:R-:W-:-:S03]  /*33c0*/  IMAD R16, R3, UR4, RZ ;  /* 0x0000000403107c24 */ /* 0x000fc6000f8e02ff */
[----:B------:R-:W-:Y:S01]  /*33d0*/  FFMA R25, R25, R8, R2 ;  /* 0x0000000819197223 */ /* 0x000fe20000000002 */
[----:B------:R-:W-:Y:S01]  /*33e0*/  IMAD R17, R17, UR5, R16 ;  /* 0x0000000511117c24 */ /* 0x000fe2000f8e0210 */
[----:B------:R-:W-:Y:S02]  /*33f0*/  IADD3 R2, P4, R4, UR6, RZ ;  /* 0x0000000604027c10 */ /* 0x000fe4000ff9e0ff */
[----:B------:R-:W-:Y:S02]  /*3400*/  PRMT R4, RZ, 0x7610, R4 ;  /* 0x00007610ff047816 */ /* 0x000fe40000000004 */
[----:B------:R-:W-:Y:S02]  /*3410*/  F2FP.SATFINITE.E4M3.F32.PACK_AB_MERGE_C R25, RZ, R25, RZ ;  /* 0x00000019ff19723e */ /* 0x000fe400048070ff */
[----:B------:R-:W-:-:S03]  /*3420*/  IADD3.X R3, R5, UR7, R17, P4, !PT ;  /* 0x0000000705037c10 */ /* 0x000fc6000a7fe411 */
[----:B------:R0:W-:Y:S01]  /*3430*/  @!P3 STG.E.U8 desc[UR12][R6.64+0x1], R25 ;  /* 0x000001190600b986 */ /* 0x0001e2000c10110c */
[----:B------:R-:W-:Y:S05]  /*3440*/  @P2 BRA `(.L_x_92) ;  /* 0x0000000000042947 */ /* 0x000fea0003800000 */
[----:B------:R3:W5:Y:S02]  /*3450*/  LDG.E.U8 R4, desc[UR12][R2.64] ;  /* 0x0000000c02047981 */ /* 0x000764000c1e1100 */
.L_x_92:
[----:B------:R-:W-:Y:S05]  /*3460*/  BSYNC B0 ;  /* 0x0000000000007941 */ /* 0x000fea0003800000 */
.L_x_91:
[----:B-----5:R-:W-:Y:S01]  /*3470*/  LOP3.LUT R4, R4, 0xff, RZ, 0xc0, !PT ;  /* 0x000000ff04047812 */ /* 0x020fe200078ec0ff */
[----:B------:R-:W-:Y:S01]  /*3480*/  BSSY B0, `(.L_x_93) ;  /* 0x000000b000007945 */ /* 0x000fe20003800000 */
[----:B------:R-:W-:Y:S02]  /*3490*/  ISETP.LT.OR P3, PT, R9, 0x2, !P1 ;  /* 0x000000020900780c */ /* 0x000fe40004f61670 */
[----:B------:R-:W-:-:S05]  /*34a0*/  F2FP.F16.E4M3.UNPACK_B R4, R4 ;  /* 0x00000004ff04723e */ /* 0x000fca00020006ff */
[----:B------:R-:W-:Y:S01]  /*34b0*/  HADD2.F32 R5, -RZ, R4.H0_H0 ;  /* 0x20000004ff057230 */ /* 0x000fe20000004100 */
[----:B------:R-:W-:-:S04]  /*34c0*/  PRMT R4, RZ, 0x7610, R4 ;  /* 0x00007610ff047816 */ /* 0x000fc80000000004 */
[----:B------:R-:W-:-:S04]  /*34d0*/  FMUL R5, R5, R0 ;  /* 0x0000000005057220 */ /* 0x000fc80000400000 */
[----:B------:R-:W-:-:S05]  /*34e0*/  FFMA R5, R26, R8, R5 ;  /* 0x000000081a057223 */ /* 0x000fca0000000005 */
[----:B------:R-:W-:-:S05]  /*34f0*/  F2FP.SATFINITE.E4M3.F32.PACK_AB_MERGE_C R5, RZ, R5, RZ ;  /* 0x00000005ff05723e */ /* 0x000fca00048070ff */
[----:B------:R4:W-:Y:S01]  /*3500*/  @!P2 STG.E.U8 desc[UR12][R10.64], R5 ;  /* 0x000000050a00a986 */ /* 0x0009e2000c10110c */
[----:B------:R-:W-:Y:S05]  /*3510*/  @P3 BRA `(.L_x_94) ;  /* 0x0000000000043947 */ /* 0x000fea0003800000 */
[----:B------:R0:W5:Y:S02]  /*3520*/  LDG.E.U8 R4, desc[UR12][R2.64+0x1] ;  /* 0x0000010c02047981 */ /* 0x000164000c1e1100 */
.L_x_94:
[----:B------:R-:W-:Y:S05]  /*3530*/  BSYNC B0 ;  /* 0x0000000000007941 */ /* 0x000fea0003800000 */
.L_x_93:
[----:B-----5:R-:W-:Y:S01]  /*3540*/  LOP3.LUT R4, R4, 0xff, RZ, 0xc0, !PT ;  /* 0x000000ff04047812 */ /* 0x020fe200078ec0ff */
[----:B------:R-:W-:Y:S01]  /*3550*/  BSSY B0, `(.L_x_95) ;  /* 0x000000b000007945 */ /* 0x000fe20003800000 */
[----:B------:R-:W-:Y:S02]  /*3560*/  ISETP.LT.OR P2, PT, R9, 0x9, !P0 ;  /* 0x000000090900780c */ /* 0x000fe40004741670 */
[----:B------:R-:W-:-:S05]  /*3570*/  F2FP.F16.E4M3.UNPACK_B R4, R4 ;  /* 0x00000004ff04723e */ /* 0x000fca00020006ff */
[----:B----4-:R-:W-:-:S05]  /*3580*/  HADD2.F32 R5, -RZ, R4.H0_H0 ;  /* 0x20000004ff057230 */ /* 0x010fca0000004100 */
[----:B------:R-:W-:-:S04]  /*3590*/  FMUL R4, R5, R0 ;  /* 0x0000000005047220 */ /* 0x000fc80000400000 */
[----:B------:R-:W-:-:S05]  /*35a0*/  FFMA R4, R27, R8, R4 ;  /* 0x000000081b047223 */ /* 0x000fca0000000004 */
[----:B------:R-:W-:Y:S02]  /*35b0*/  F2FP.SATFINITE.E4M3.F32.PACK_AB_MERGE_C R5, RZ, R4, RZ ;  /* 0x00000004ff05723e */ /* 0x000fe400048070ff */
[----:B------:R-:W-:-:S03]  /*35c0*/  PRMT R4, RZ, 0x7610, R4 ;  /* 0x00007610ff047816 */ /* 0x000fc60000000004 */
[----:B------:R4:W-:Y:S01]  /*35d0*/  @!P3 STG.E.U8 desc[UR12][R10.64+0x1], R5 ;  /* 0x000001050a00b986 */ /* 0x0009e2000c10110c */
[----:B------:R-:W-:Y:S05]  /*35e0*/  @P2 BRA `(.L_x_96) ;  /* 0x0000000000042947 */ /* 0x000fea0003800000 */
[----:B------:R0:W5:Y:S02]  /*35f0*/  LDG.E.U8 R4, desc[UR12][R12.64+0x8] ;  /* 0x0000080c0c047981 */ /* 0x000164000c1e1100 */
.L_x_96:
[----:B------:R-:W-:Y:S05]  /*3600*/  BSYNC B0 ;  /* 0x0000000000007941 */ /* 0x000fea0003800000 */
.L_x_95:
[----:B-----5:R-:W-:Y:S01]  /*3610*/  LOP3.LUT R4, R4, 0xff, RZ, 0xc0, !PT ;  /* 0x000000ff04047812 */ /* 0x020fe200078ec0ff */
[----:B------:R-:W-:Y:S01]  /*3620*/  BSSY B0, `(.L_x_97) ;  /* 0x000000b000007945 */ /* 0x000fe20003800000 */
[----:B------:R-:W-:Y:S02]  /*3630*/  ISETP.LT.OR P3, PT, R9, 0xa, !P0 ;  /* 0x0000000a0900780c */ /* 0x000fe40004761670 */
[----:B------:R-:W-:-:S05]  /*3640*/  F2FP.F16.E4M3.UNPACK_B R4, R4 ;  /* 0x00000004ff04723e */ /* 0x000fca00020006ff */
[----:B----4-:R-:W-:Y:S01]  /*3650*/  HADD2.F32 R5, -RZ, R4.H0_H0 ;  /* 0x20000004ff057230 */ /* 0x010fe20000004100 */
[----:B------:R-:W-:-:S04]  /*3660*/  PRMT R4, RZ, 0x7610, R4 ;  /* 0x00007610ff047816 */ /* 0x000fc80000000004 */
[----:B------:R-:W-:-:S04]  /*3670*/  FMUL R5, R5, R0 ;  /* 0x0000000005057220 */ /* 0x000fc80000400000 */
[----:B------:R-:W-:-:S05]  /*3680*/  FFMA R5, R28, R8, R5 ;  /* 0x000000081c057223 */ /* 0x000fca0000000005 */
[----:B------:R-:W-:-:S05]  /*3690*/  F2FP.SATFINITE.E4M3.F32.PACK_AB_MERGE_C R5, RZ, R5, RZ ;  /* 0x00000005ff05723e */ /* 0x000fca00048070ff */
[----:B------:R4:W-:Y:S01]  /*36a0*/  @!P2 STG.E.U8 desc[UR12][R6.64+0x8], R5 ;  /* 0x000008050600a986 */ /* 0x0009e2000c10110c */
[----:B------:R-:W-:Y:S05]  /*36b0*/  @P3 BRA `(.L_x_98) ;  /* 0x0000000000043947 */ /* 0x000fea0003800000 */
[----:B------:R0:W5:Y:S02]  /*36c0*/  LDG.E.U8 R4, desc[UR12][R12.64+0x9] ;  /* 0x0000090c0c047981 */ /* 0x000164000c1e1100 */
.L_x_98:
[----:B------:R-:W-:Y:S05]  /*36d0*/  BSYNC B0 ;  /* 0x0000000000007941 */ /* 0x000fea0003800000 */
.L_x_97:
        /* <DEDUP_REMOVED lines=12> */
.L_x_100:
[----:B------:R-:W-:Y:S05]  /*37a0*/  BSYNC B0 ;  /* 0x0000000000007941 */ /* 0x000fea0003800000 */
.L_x_99:
        /* <DEDUP_REMOVED lines=12> */
.L_x_102:
[----:B------:R-:W-:Y:S05]  /*3870*/  BSYNC B0 ;  /* 0x0000000000007941 */ /* 0x000fea0003800000 */
.L_x_101:
        /* <DEDUP_REMOVED lines=12> */
.L_x_104:
[----:B------:R-:W-:Y:S05]  /*3940*/  BSYNC B0 ;  /* 0x0000000000007941 */ /* 0x000fea0003800000 */
.L_x_103:
        /* <DEDUP_REMOVED lines=12> */
.L_x_106:
[----:B------:R-:W-:Y:S05]  /*3a10*/  BSYNC B0 ;  /* 0x0000000000007941 */ /* 0x000fea0003800000 */
.L_x_105:
        /* <DEDUP_REMOVED lines=12> */
.L_x_108:
[----:B------:R-:W-:Y:S05]  /*3ae0*/  BSYNC B0 ;  /* 0x0000000000007941 */ /* 0x000fea0003800000 */
.L_x_107:
        /* <DEDUP_REMOVED lines=12> */
.L_x_110:
[----:B------:R-:W-:Y:S05]  /*3bb0*/  BSYNC B0 ;  /* 0x0000000000007941 */ /* 0x000fea0003800000 */
.L_x_109:
        /* <DEDUP_REMOVED lines=12> */
.L_x_112:
[----:B------:R-:W-:Y:S05]  /*3c80*/  BSYNC B0 ;  /* 0x0000000000007941 */ /* 0x000fea0003800000 */
.L_x_111:
        /* <DEDUP_REMOVED lines=12> */
.L_x_114:
[----:B------:R-:W-:Y:S05]  /*3d50*/  BSYNC B0 ;  /* 0x0000000000007941 */ /* 0x000fea0003800000 */
.L_x_113:
        /* <DEDUP_REMOVED lines=12> */
.L_x_116:
[----:B------:R-:W-:Y:S05]  /*3e20*/  BSYNC B0 ;  /* 0x0000000000007941 */ /* 0x000fea0003800000 */
.L_x_115:
        /* <DEDUP_REMOVED lines=12> */
.L_x_118:
[----:B------:R-:W-:Y:S05]  /*3ef0*/  BSYNC B0 ;  /* 0x0000000000007941 */ /* 0x000fea0003800000 */
.L_x_117:
        /* <DEDUP_REMOVED lines=12> */
.L_x_120:
[----:B------:R-:W-:Y:S05]  /*3fc0*/  BSYNC B0 ;  /* 0x0000000000007941 */ /* 0x000fea0003800000 */
.L_x_119:
        /* <DEDUP_REMOVED lines=12> */
.L_x_122:
[----:B------:R-:W-:Y:S05]  /*4090*/  BSYNC B0 ;  /* 0x0000000000007941 */ /* 0x000fea0003800000 */
.L_x_121:
        /* <DEDUP_REMOVED lines=12> */
.L_x_124:
[----:B------:R-:W-:Y:S05]  /*4160*/  BSYNC B0 ;  /* 0x0000000000007941 */ /* 0x000fea0003800000 */
.L_x_123:
        /* <DEDUP_REMOVED lines=12> */
.L_x_126:
[----:B------:R-:W-:Y:S05]  /*4230*/  BSYNC B0 ;  /* 0x0000000000007941 */ /* 0x000fea0003800000 */
.L_x_125:
        /* <DEDUP_REMOVED lines=12> */
.L_x_128:
[----:B------:R-:W-:Y:S05]  /*4300*/  BSYNC B0 ;  /* 0x0000000000007941 */ /* 0x000fea0003800000 */
.L_x_127:
        /* <DEDUP_REMOVED lines=12> */
.L_x_130:
[----:B------:R-:W-:Y:S05]  /*43d0*/  BSYNC B0 ;  /* 0x0000000000007941 */ /* 0x000fea0003800000 */
.L_x_129:
        /* <DEDUP_REMOVED lines=12> */
.L_x_132:
[----:B------:R-:W-:Y:S05]  /*44a0*/  BSYNC B0 ;  /* 0x0000000000007941 */ /* 0x000fea0003800000 */
.L_x_131:
        /* <DEDUP_REMOVED lines=12> */
.L_x_134:
[----:B------:R-:W-:Y:S05]  /*4570*/  BSYNC B0 ;  /* 0x0000000000007941 */ /* 0x000fea0003800000 */
.L_x_133:
        /* <DEDUP_REMOVED lines=12> */
.L_x_136:
[----:B------:R-:W-:Y:S05]  /*4640*/  BSYNC B0 ;  /* 0x0000000000007941 */ /* 0x000fea0003800000 */
.L_x_135:
[----:B-----5:R-:W-:Y:S01]  /*4650*/  F2FP.F16.E4M3.UNPACK_B R4, R4 ;  /* 0x00000004ff04723e */ /* 0x020fe200020006ff */
[----:B------:R-:W-:Y:S01]  /*4660*/  BSSY B0, `(.L_x_137) ;  /* 0x000000a000007945 */ /* 0x000fe20003800000 */
[----:B------:R-:W-:-:S03]  /*4670*/  ISETP.LT.OR P3, PT, R9, 0x32, !P0 ;  /* 0x000000320900780c */ /* 0x000fc60004761670 */
        /* <DEDUP_REMOVED lines=8> */
.L_x_138:
[----:B------:R-:W-:Y:S05]  /*4700*/  BSYNC B0 ;  /* 0x0000000000007941 */ /* 0x000fea0003800000 */
.L_x_137:
[----:B-----5:R-:W-:Y:S01]  /*4710*/  F2FP.F16.E4M3.UNPACK_B R4, R4 ;  /* 0x00000004ff04723e */ /* 0x020fe200020006ff */
[----:B------:R-:W-:Y:S01]  /*4720*/  BSSY B0, `(.L_x_139) ;  /* 0x000000a000007945 */ /* 0x000fe20003800000 */
[----:B------:R-:W-:-:S03]  /*4730*/  ISETP.LT.OR P2, PT, R9, 0x31, !P1 ;  /* 0x000000310900780c */ /* 0x000fc60004f41670 */
        /* <DEDUP_REMOVED lines=8> */
.L_x_140:
[----:B------:R-:W-:Y:S05]  /*47c0*/  BSYNC B0 ;  /* 0x0000000000007941 */ /* 0x000fea0003800000 */
.L_x_139:
        /* <DEDUP_REMOVED lines=11> */
.L_x_142:
[----:B------:R-:W-:Y:S05]  /*4880*/  BSYNC B0 ;  /* 0x0000000000007941 */ /* 0x000fea0003800000 */
.L_x_141:
        /* <DEDUP_REMOVED lines=11> */
.L_x_144:
[----:B------:R-:W-:Y:S05]  /*4940*/  BSYNC B0 ;  /* 0x0000000000007941 */ /* 0x000fea0003800000 */
.L_x_143:
        /* <DEDUP_REMOVED lines=11> */
.L_x_146:
[----:B------:R-:W-:Y:S05]  /*4a00*/  BSYNC B0 ;  /* 0x0000000000007941 */ /* 0x000fea0003800000 */
.L_x_145:
        /* <DEDUP_REMOVED lines=11> */
.L_x_148:
[----:B------:R-:W-:Y:S05]  /*4ac0*/  BSYNC B0 ;  /* 0x0000000000007941 */ /* 0x000fea0003800000 */
.L_x_147:
        /* <DEDUP_REMOVED lines=11> */
.L_x_150:
[----:B------:R-:W-:Y:S05]  /*4b80*/  BSYNC B0 ;  /* 0x0000000000007941 */ /* 0x000fea0003800000 */
.L_x_149:
[----:B-----5:R-:W-:-:S05]  /*4b90*/  F2FP.F16.E4M3.UNPACK_B R4, R4 ;  /* 0x00000004ff04723e */ /* 0x020fca00020006ff */
[----:B0--3--:R-:W-:-:S05]  /*4ba0*/  HADD2.F32 R3, -RZ, R4.H0_H0 ;  /* 0x20000004ff037230 */ /* 0x009fca0000004100 */
[----:B------:R-:W-:-:S04]  /*4bb0*/  FMUL R0, R3, R0 ;  /* 0x0000000003007220 */ /* 0x000fc80000400000 */
[----:B------:R-:W-:-:S05]  /*4bc0*/  FFMA R0, R55, R8, R0 ;  /* 0x0000000837007223 */ /* 0x000fca0000000000 */
[----:B------:R-:W-:Y:S01]  /*4bd0*/  F2FP.SATFINITE.E4M3.F32.PACK_AB_MERGE_C R3, RZ, R0, RZ ;  /* 0x00000000ff03723e */ /* 0x000fe200048070ff */
[----:B------:R-:W-:Y:S06]  /*4be0*/  @P1 EXIT ;  /* 0x000000000000194d */ /* 0x000fec0003800000 */
[----:B------:R-:W-:Y:S01]  /*4bf0*/  STG.E.U8 desc[UR12][R10.64+0x39], R3 ;  /* 0x000039030a007986 */ /* 0x000fe2000c10110c */
[----:B------:R-:W-:Y:S05]  /*4c00*/  EXIT ;  /* 0x000000000000794d */ /* 0x000fea0003800000 */
.L_x_22:
[----:B------:R-:W-:Y:S01]  /*4c10*/  ISETP.GE.AND P0, PT, R14, 0x1, PT ;  /* 0x000000010e00780c */ /* 0x000fe20003f06270 */
[-C--:B-1----:R-:W-:Y:S01]  /*4c20*/  FMUL R57, R57, R8.reuse ;  /* 0x0000000839397220 */ /* 0x082fe20000400000 */
[-C--:B------:R-:W-:Y:S01]  /*4c30*/  FMUL R56, R56, R8.reuse ;  /* 0x0000000838387220 */ /* 0x080fe20000400000 */
[----:B------:R-:W-:Y:S01]  /*4c40*/  ISETP.GE.AND P2, PT, R14, 0x9, PT ;  /* 0x000000090e00780c */ /* 0x000fe20003f46270 */
[-C--:B------:R-:W-:Y:S01]  /*4c50*/  FMUL R58, R58, R8.reuse ;  /* 0x000000083a3a7220 */ /* 0x080fe20000400000 */
[----:B------:R-:W-:Y:S01]  /*4c60*/  ISETP.LT.OR P3, PT, R9, 0x2, !P0 ;  /* 0x000000020900780c */ /* 0x000fe20004761670 */
[-C--:B------:R-:W-:Y:S01]  /*4c70*/  FMUL R59, R59, R8.reuse ;  /* 0x000000083b3b7220 */ /* 0x080fe20000400000 */
[----:B------:R-:W-:Y:S01]  /*4c80*/  ISETP.LT.OR P1, PT, R9, 0x1, !P0 ;  /* 0x000000010900780c */ /* 0x000fe20004721670 */
[-C--:B------:R-:W-:Y:S01]  /*4c90*/  FMUL R60, R60, R8.reuse ;  /* 0x000000083c3c7220 */ /* 0x080fe20000400000 */
[----:B------:R-:W-:Y:S01]  /*4ca0*/  F2FP.SATFINITE.E4M3.F32.PACK_AB_MERGE_C R57, RZ, R57, RZ ;  /* 0x00000039ff39723e */ /* 0x000fe200048070ff */
[----:B------:R-:W-:Y:S01]  /*4cb0*/  FMUL R61, R61, R8 ;  /* 0x000000083d3d7220 */ /* 0x000fe20000400000 */
[----:B------:R-:W-:Y:S01]  /*4cc0*/  F2FP.SATFINITE.E4M3.F32.PACK_AB_MERGE_C R3, RZ, R56, RZ ;  /* 0x00000038ff03723e */ /* 0x000fe200048070ff */
[-C--:B------:R-:W-:Y:S01]  /*4cd0*/  FMUL R62, R62, R8.reuse ;  /* 0x000000083e3e7220 */ /* 0x080fe20000400000 */
[----:B------:R-:W-:Y:S01]  /*4ce0*/  ISETP.LT.OR P4, PT, R9, 0x2, !P2 ;  /* 0x000000020900780c */ /* 0x000fe20005781670 */
[-C--:B------:R-:W-:Y:S01]  /*4cf0*/  FMUL R63, R63, R8.reuse ;  /* 0x000000083f3f7220 */ /* 0x080fe20000400000 */
[C---:B------:R-:W-:Y:S01]  /*4d00*/  ISETP.LT.OR P5, PT, R9.reuse, 0x9, !P0 ;  /* 0x000000090900780c */ /* 0x040fe200047a1670 */
[-C--:B------:R-:W-:Y:S01]  /*4d10*/  FMUL R64, R64, R8.reuse ;  /* 0x0000000840407220 */ /* 0x080fe20000400000 */
[C---:B------:R-:W-:Y:S01]  /*4d20*/  ISETP.LT.OR P6, PT, R9.reuse, 0xa, !P0 ;  /* 0x0000000a0900780c */ /* 0x040fe200047c1670 */
[----:B------:R-:W-:Y:S01]  /*4d30*/  @!P3 STG.E.U8 desc[UR12][R12.64+0x1], R57 ;  /* 0x000001390c00b986 */ /* 0x000fe2000c10110c */
[----:B------:R-:W-:Y:S01]  /*4d40*/  ISETP.LT.OR P3, PT, R9, 0x1, !P2 ;  /* 0x000000010900780c */ /* 0x000fe20005761670 */
[-C--:B------:R-:W-:Y:S01]  /*4d50*/  FMUL R65, R65, R8.reuse ;  /* 0x0000000841417220 */ /* 0x080fe20000400000 */
[----:B------:R-:W-:Y:S01]  /*4d60*/  F2FP.SATFINITE.E4M3.F32.PACK_AB_MERGE_C R59, RZ, R59, RZ ;  /* 0x0000003bff3b723e */ /* 0x000fe200048070ff */
[----:B------:R0:W-:Y:S01]  /*4d70*/  @!P1 STG.E.U8 desc[UR12][R12.64], R3 ;  /* 0x000000030c009986 */ /* 0x0001e2000c10110c */
[----:B------:R-:W-:Y:S01]  /*4d80*/  ISETP.LT.OR P1, PT, R9, 0x9, !P2 ;  /* 0x000000090900780c */ /* 0x000fe20005721670 */
[----:B------:R-:W-:Y:S01]  /*4d90*/  FMUL R66, R66, R8 ;  /* 0x0000000842427220 */ /* 0x000fe20000400000 */
[----:B------:R-:W-:Y:S01]  /*4da0*/  F2FP.SATFINITE.E4M3.F32.PACK_AB_MERGE_C R5, RZ, R60, RZ ;  /* 0x0000003cff05723e */ /* 0x000fe200048070ff */
[----:B------:R-:W-:Y:S01]  /*4db0*/  @!P4 STG.E.U8 desc[UR12][R16.64+0x1], R59 ;  /* 0x0000013b1000c986 */ /* 0x000fe2000c10110c */
[----:B------:R-:W-:Y:S01]  /*4dc0*/  F2FP.SATFINITE.E4M3.F32.PACK_AB_MERGE_C R61, RZ, R61, RZ ;  /* 0x0000003dff3d723e */ /* 0x000fe200048070ff */
[----:B------:R-:W-:Y:S01]  /*4dd0*/  FMUL R67, R67, R8 ;  /* 0x0000000843437220 */ /* 0x000fe20000400000 */
[----:B------:R-:W-:Y:S01]  /*4de0*/  F2FP.SATFINITE.E4M3.F32.PACK_AB_MERGE_C R15, RZ, R62, RZ ;  /* 0x0000003eff0f723e */ /* 0x000fe200048070ff */
[-C--:B------:R-:W-:Y:S01]  /*4df0*/  FMUL R68, R68, R8.reuse ;  /* 0x0000000844447220 */ /* 0x080fe20000400000 */
[----:B------:R-:W-:Y:S01]  /*4e00*/  ISETP.LT.OR P4, PT, R9, 0x12, !P0 ;  /* 0x000000120900780c */ /* 0x000fe20004781670 */
[-C--:B------:R-:W-:Y:S01]  /*4e10*/  FMUL R69, R69, R8.reuse ;  /* 0x0000000845457220 */ /* 0x080fe20000400000 */
[----:B------:R-:W-:Y:S01]  /*4e20*/  F2FP.SATFINITE.E4M3.F32.PACK_AB_MERGE_C R63, RZ, R63, RZ ;  /* 0x0000003fff3f723e */ /* 0x000fe200048070ff */
[----:B------:R-:W-:Y:S01]  /*4e30*/  FMUL R70, R70, R8 ;  /* 0x0000000846467220 */ /* 0x000fe20000400000 */
[----:B0-----:R-:W-:Y:S01]  /*4e40*/  F2FP.SATFINITE.E4M3.F32.PACK_AB_MERGE_C R3, RZ, R58, RZ ;  /* 0x0000003aff03723e */ /* 0x001fe200048070ff */
[-C--:B------:R-:W-:Y:S01]  /*4e50*/  FMUL R71, R71, R8.reuse ;  /* 0x0000000847477220 */ /* 0x080fe20000400000 */
[----:B------:R-:W-:Y:S01]  /*4e60*/  F2FP.SATFINITE.E4M3.F32.PACK_AB_MERGE_C R65, RZ, R65, RZ ;  /* 0x00000041ff41723e */ /* 0x000fe200048070ff */
[-C--:B------:R-:W-:Y:S01]  /*4e70*/  FMUL R72, R72, R8.reuse ;  /* 0x0000000848487220 */ /* 0x080fe20000400000 */
[----:B------:R-:W-:Y:S01]  /*4e80*/  F2FP.SATFINITE.E4M3.F32.PACK_AB_MERGE_C R67, RZ, R67, RZ ;  /* 0x00000043ff43723e */ /* 0x000fe200048070ff */
[----:B------:R0:W-:Y:S01]  /*4e90*/  @!P3 STG.E.U8 desc[UR12][R16.64], R3 ;  /* 0x000000031000b986 */ /* 0x0001e2000c10110c */
[----:B------:R-:W-:Y:S01]  /*4ea0*/  ISETP.LT.OR P3, PT, R9, 0xa, !P2 ;  /* 0x0000000a0900780c */ /* 0x000fe20005761670 */
[-C--:B------:R-:W-:Y:S01]  /*4eb0*/  FMUL R73, R73, R8.reuse ;  /* 0x0000000849497220 */ /* 0x080fe20000400000 */
[----:B------:R-:W-:Y:S01]  /*4ec0*/  F2FP.SATFINITE.E4M3.F32.PACK_AB_MERGE_C R69, RZ, R69, RZ ;  /* 0x00000045ff45723e */ /* 0x000fe200048070ff */
[----:B------:R1:W-:Y:S01]  /*4ed0*/  @!P5 STG.E.U8 desc[UR12][R12.64+0x8], R5 ;  /* 0x000008050c00d986 */ /* 0x0003e2000c10110c */
[C---:B------:R-:W-:Y:S01]  /*4ee0*/  ISETP.LT.OR P5, PT, R9.reuse, 0x11, !P2 ;  /* 0x000000110900780c */ /* 0x040fe200057a1670 */
[-C--:B------:R-:W-:Y:S01]  /*4ef0*/  FMUL R74, R74, R8.reuse ;  /* 0x000000084a4a7220 */ /* 0x080fe20000400000 */
[----:B------:R-:W-:Y:S01]  /*4f00*/  F2FP.SATFINITE.E4M3.F32.PACK_AB_MERGE_C R71, RZ, R71, RZ ;  /* 0x00000047ff47723e */ /* 0x000fe200048070ff */
[----:B------:R-:W-:Y:S01]  /*4f10*/  @!P6 STG.E.U8 desc[UR12][R12.64+0x9], R61 ;  /* 0x0000093d0c00e986 */ /* 0x000fe2000c10110c */
[----:B------:R-:W-:Y:S01]  /*4f20*/  ISETP.LT.OR P6, PT, R9, 0x12, !P2 ;  /* 0x000000120900780c */ /* 0x000fe200057c1670 */
[-C--:B------:R-:W-:Y:S01]  /*4f30*/  FMUL R75, R75, R8.reuse ;  /* 0x000000084b4b7220 */ /* 0x080fe20000400000 */
[-C--:B------:R-:W-:Y:S01]  /*4f40*/  FMUL R76, R76, R8.reuse ;  /* 0x000000084c4c7220 */ /* 0x080fe20000400000 */
[----:B------:R2:W-:Y:S01]  /*4f50*/  @!P1 STG.E.U8 desc[UR12][R16.64+0x8], R15 ;  /* 0x0000080f10009986 */ /* 0x0005e2000c10110c */
[----:B------:R-:W-:Y:S01]  /*4f60*/  ISETP.LT.OR P1, PT, R9, 0x11, !P0 ;  /* 0x000000110900780c */ /* 0x000fe20004721670 */
[----:B------:R-:W-:Y:S01]  /*4f70*/  FMUL R77, R77, R8 ;  /* 0x000000084d4d7220 */ /* 0x000fe20000400000 */
[----:B0-----:R-:W-:Y:S01]  /*4f80*/  F2FP.SATFINITE.E4M3.F32.PACK_AB_MERGE_C R3, RZ, R64, RZ ;  /* 0x00000040ff03723e */ /* 0x001fe200048070ff */
[----:B------:R-:W-:Y:S01]  /*4f90*/  @!P3 STG.E.U8 desc[UR12][R16.64+0x9], R63 ;  /* 0x0000093f1000b986 */ /* 0x000fe2000c10110c */
[----:B-1----:R-:W-:Y:S01]  /*4fa0*/  F2FP.SATFINITE.E4M3.F32.PACK_AB_MERGE_C R5, RZ, R66, RZ ;  /* 0x00000042ff05723e */ /* 0x002fe200048070ff */
[-C--:B------:R-:W-:Y:S01]  /*4fb0*/  FMUL R78, R78, R8.reuse ;  /* 0x000000084e4e7220 */ /* 0x080fe20000400000 */
[C---:B------:R-:W-:Y:S01]  /*4fc0*/  ISETP.LT.OR P3, PT, R9.reuse, 0x19, !P0 ;  /* 0x000000190900780c */ /* 0x040fe20004761670 */
[----:B------:R-:W-:Y:S01]  /*4fd0*/  @!P4 STG.E.U8 desc[UR12][R12.64+0x11], R65 ;  /* 0x000011410c00c986 */ /* 0x000fe2000c10110c */
[----:B------:R-:W-:Y:S01]  /*4fe0*/  ISETP.LT.OR P4, PT, R9, 0x1a, !P0 ;  /* 0x0000001a0900780c */ /* 0x000fe20004781670 */
[-C--:B------:R-:W-:Y:S01]  /*4ff0*/  FMUL R79, R79, R8.reuse ;  /* 0x000000084f4f7220 */ /* 0x080fe20000400000 */
[----:B------:R-:W-:Y:S01]  /*5000*/  F2FP.SATFINITE.E4M3.F32.PACK_AB_MERGE_C R73, RZ, R73, RZ ;  /* 0x00000049ff49723e */ /* 0x000fe200048070ff */
[----:B------:R-:W-:Y:S01]  /*5010*/  FMUL R81, R81, R8 ;  /* 0x0000000851517220 */ /* 0x000fe20000400000 */
[----:B--2---:R-:W-:Y:S01]  /*5020*/  F2FP.SATFINITE.E4M3.F32.PACK_AB_MERGE_C R15, RZ, R72, RZ ;  /* 0x00000048ff0f723e */ /* 0x004fe200048070ff */
[----:B------:R0:W-:Y:S01]  /*5030*/  @!P1 STG.E.U8 desc[UR12][R12.64+0x10], R3 ;  /* 0x000010030c009986 */ /* 0x0001e2000c10110c */
[C---:B------:R-:W-:Y:S01]  /*5040*/  ISETP.LT.OR P1, PT, R9.reuse, 0x21, !P0 ;  /* 0x000000210900780c */ /* 0x040fe20004721670 */
        /* <DEDUP_REMOVED lines=8> */
[----:B------:R-:W-:Y:S01]  /*50d0*/  FMUL R83, R83, R8 ;  /* 0x0000000853537220 */ /* 0x000fe20000400000 */
[----:B------:R-:W-:Y:S01]  /*50e0*/  F2FP.SATFINITE.E4M3.F32.PACK_AB_MERGE_C R79, RZ, R79, RZ ;  /* 0x0000004fff4f723e */ /* 0x000fe200048070ff */
[----:B------:R-:W-:Y:S01]  /*50f0*/  @!P4 STG.E.U8 desc[UR12][R12.64+0x19], R69 ;  /* 0x000019450c00c986 */ /* 0x000fe2000c10110c */
[----:B0-----:R-:W-:Y:S01]  /*5100*/  F2FP.SATFINITE.E4M3.F32.PACK_AB_MERGE_C R3, RZ, R68, RZ ;  /* 0x00000044ff03723e */ /* 0x001fe200048070ff */
[-C--:B------:R-:W-:Y:S01]  /*5110*/  FMUL R84, R84, R8.reuse ;  /* 0x0000000854547220 */ /* 0x080fe20000400000 */
[----:B------:R-:W-:Y:S01]  /*5120*/  ISETP.LT.OR P4, PT, R9, 0x22, !P2 ;  /* 0x000000220900780c */ /* 0x000fe20005781670 */
[----:B------:R-:W-:Y:S01]  /*5130*/  FMUL R85, R85, R8 ;  /* 0x0000000855557220 */ /* 0x000fe20000400000 */
[----:B-1----:R-:W-:Y:S01]  /*5140*/  F2FP.SATFINITE.E4M3.F32.PACK_AB_MERGE_C R5, RZ, R70, RZ ;  /* 0x00000046ff05723e */ /* 0x002fe200048070ff */
[----:B------:R0:W-:Y:S01]  /*5150*/  @!P3 STG.E.U8 desc[UR12][R12.64+0x18], R3 ;  /* 0x000018030c00b986 */ /* 0x0001e2000c10110c */
[C---:B------:R-:W-:Y:S01]  /*5160*/  ISETP.LT.OR P3, PT, R9.reuse, 0x22, !P0 ;  /* 0x000000220900780c */ /* 0x040fe20004761670 */
[-C--:B------:R-:W-:Y:S01]  /*5170*/  FMUL R86, R86, R8.reuse ;  /* 0x0000000856567220 */ /* 0x080fe20000400000 */
[----:B------:R-:W-:Y:S01]  /*5180*/  F2FP.SATFINITE.E4M3.F32.PACK_AB_MERGE_C R81, RZ, R81, RZ ;  /* 0x00000051ff51723e */ /* 0x000fe200048070ff */
[----:B------:R1:W-:Y:S01]  /*5190*/  @!P5 STG.E.U8 desc[UR12][R16.64+0x18], R5 ;  /* 0x000018051000d986 */ /* 0x0003e2000c10110c */
[----:B------:R-:W-:Y:S01]  /*51a0*/  ISETP.LT.OR P5, PT, R9, 0x29, !P0 ;  /* 0x000000290900780c */ /* 0x000fe200047a1670 */
[-C--:B------:R-:W-:Y:S01]  /*51b0*/  FMUL R87, R87, R8.reuse ;  /* 0x0000000857577220 */ /* 0x080fe20000400000 */
[----:B------:R-:W-:Y:S01]  /*51c0*/  F2FP.SATFINITE.E4M3.F32.PACK_AB_MERGE_C R83, RZ, R83, RZ ;  /* 0x00000053ff53723e */ /* 0x000fe200048070ff */
[----:B------:R-:W-:Y:S01]  /*51d0*/  @!P6 STG.E.U8 desc[UR12][R16.64+0x19], R71 ;  /* 0x000019471000e986 */ /* 0x000fe2000c10110c */
[C---:B------:R-:W-:Y:S01]  /*51e0*/  ISETP.LT.OR P6, PT, R9.reuse, 0x2a, !P0 ;  /* 0x0000002a0900780c */ /* 0x040fe200047c1670 */
[-C--:B------:R-:W-:Y:S01]  /*51f0*/  FMUL R24, R24, R8.reuse ;  /* 0x0000000818187220 */ /* 0x080fe20000400000 */
[----:B------:R-:W-:Y:S01]  /*5200*/  F2FP.SATFINITE.E4M3.F32.PACK_AB_MERGE_C R85, RZ, R85, RZ ;  /* 0x00000055ff55723e */ /* 0x000fe200048070ff */
        /* <DEDUP_REMOVED lines=25> */
[----:B------:R-:W-:Y:S01]  /*53a0*/  FMUL R32, R32, R8 ;  /* 0x0000000820207220 */ /* 0x000fe20000400000 */
[----:B0-----:R-:W-:Y:S01]  /*53b0*/  F2FP.SATFINITE.E4M3.F32.PACK_AB_MERGE_C R3, RZ, R78, RZ ;  /* 0x0000004eff03723e */ /* 0x001fe200048070ff */
[----:B------:R-:W-:Y:S01]  /*53c0*/  @!P3 STG.E.U8 desc[UR12][R16.64+0x29], R79 ;  /* 0x0000294f1000b986 */ /* 0x000fe2000c10110c */
[----:B------:R-:W-:Y:S01]  /*53d0*/  ISETP.LT.OR P3, PT, R9, 0x3a, !P0 ;  /* 0x0000003a0900780c */ /* 0x000fe20004761670 */
[----:B------:R-:W-:Y:S01]  /*53e0*/  FMUL R33, R33, R8 ;  /* 0x0000000821217220 */ /* 0x000fe20000400000 */
[----:B-1----:R-:W-:Y:S01]  /*53f0*/  F2FP.SATFINITE.E4M3.F32.PACK_AB_MERGE_C R5, RZ, R80, RZ ;  /* 0x00000050ff05723e */ /* 0x002fe200048070ff */
[----:B------:R0:W-:Y:S01]  /*5400*/  @!P1 STG.E.U8 desc[UR12][R16.64+0x28], R3 ;  /* 0x0000280310009986 */ /* 0x0001e2000c10110c */
[----:B------:R-:W-:Y:S01]  /*5410*/  ISETP.GE.AND P1, PT, R14, 0x41, PT ;  /* 0x000000410e00780c */ /* 0x000fe20003f26270 */
[-C--:B------:R-:W-:Y:S01]  /*5420*/  FMUL R34, R34, R8.reuse ;  /* 0x0000000822227220 */ /* 0x080fe20000400000 */
[----:B------:R-:W-:Y:S01]  /*5430*/  F2FP.SATFINITE.E4M3.F32.PACK_AB_MERGE_C R29, RZ, R29, RZ ;  /* 0x0000001dff1d723e */ /* 0x000fe200048070ff */
[----:B------:R-:W-:Y:S01]  /*5440*/  @!P5 STG.E.U8 desc[UR12][R12.64+0x31], R81 ;  /* 0x000031510c00d986 */ /* 0x000fe2000c10110c */
[----:B------:R-:W-:Y:S01]  /*5450*/  ISETP.LT.OR P5, PT, R9, 0x32, !P2 ;  /* 0x000000320900780c */ /* 0x000fe200057a1670 */
[-C--:B------:R-:W-:Y:S01]  /*5460*/  FMUL R35, R35, R8.reuse ;  /* 0x0000000823237220 */ /* 0x080fe20000400000 */
[----:B------:R-:W-:Y:S01]  /*5470*/  F2FP.SATFINITE.E4M3.F32.PACK_AB_MERGE_C R31, RZ, R31, RZ ;  /* 0x0000001fff1f723e */ /* 0x000fe200048070ff */
[----:B------:R1:W-:Y:S01]  /*5480*/  @!P4 STG.E.U8 desc[UR12][R12.64+0x30], R5 ;  /* 0x000030050c00c986 */ /* 0x0003e2000c10110c */
[C---:B------:R-:W-:Y:S01]  /*5490*/  ISETP.LT.OR P4, PT, R9.reuse, 0x39, !P0 ;  /* 0x000000390900780c */ /* 0x040fe20004781670 */
[-C--:B------:R-:W-:Y:S01]  /*54a0*/  FMUL R36, R36, R8.reuse ;  /* 0x0000000824247220 */ /* 0x080fe20000400000 */
[----:B------:R-:W-:Y:S01]  /*54b0*/  ISETP.GE.AND P0, PT, R14, 0x49, PT ;  /* 0x000000490e00780c */ /* 0x000fe20003f06270 */
[----:B------:R-:W-:Y:S01]  /*54c0*/  @!P6 STG.E.U8 desc[UR12][R16.64+0x30], R15 ;  /* 0x0000300f1000e986 */ /* 0x000fe2000c10110c */
[----:B------:R-:W-:Y:S01]  /*54d0*/  ISETP.LT.OR P6, PT, R9, 0x39, !P2 ;  /* 0x000000390900780c */ /* 0x000fe200057c1670 */
[----:B------:R-:W-:Y:S01]  /*54e0*/  FMUL R37, R37, R8 ;  /* 0x0000000825257220 */ /* 0x000fe20000400000 */
[----:B0-----:R-:W-:Y:S01]  /*54f0*/  F2FP.SATFINITE.E4M3.F32.PACK_AB_MERGE_C R3, RZ, R84, RZ ;  /* 0x00000054ff03723e */ /* 0x001fe200048070ff */
[-C--:B------:R-:W-:Y:S01]  /*5500*/  FMUL R38, R38, R8.reuse ;  /* 0x0000000826267220 */ /* 0x080fe20000400000 */
[C---:B------:R-:W-:Y:S01]  /*5510*/  ISETP.LT.OR P2, PT, R9.reuse, 0x3a, !P2 ;  /* 0x0000003a0900780c */ /* 0x040fe20005741670 */
[----:B------:R-:W-:Y:S01]  /*5520*/  @!P5 STG.E.U8 desc[UR12][R16.64+0x31], R83 ;  /* 0x000031531000d986 */ /* 0x000fe2000c10110c */
        /* <DEDUP_REMOVED lines=24> */
[----:B--2---:R-:W-:Y:S01]  /*56b0*/  F2FP.SATFINITE.E4M3.F32.PACK_AB_MERGE_C R5, RZ, R26, RZ ;  /* 0x0000001aff05723e */ /* 0x004fe200048070ff */
[-C--:B------:R-:W-:Y:S01]  /*56c0*/  FMUL R45, R45, R8.reuse ;  /* 0x000000082d2d7220 */ /* 0x080fe20000400000 */
[C---:B------:R-:W-:Y:S01]  /*56d0*/  ISETP.LT.OR P3, PT, R9.reuse, 0x9, !P1 ;  /* 0x000000090900780c */ /* 0x040fe20004f61670 */
[----:B------:R-:W-:Y:S01]  /*56e0*/  @!P6 STG.E.U8 desc[UR12][R10.64+0x1], R27 ;  /* 0x0000011b0a00e986 */ /* 0x000fe2000c10110c */
[C---:B------:R-:W-:Y:S01]  /*56f0*/  ISETP.LT.OR P6, PT, R9.reuse, 0xa, !P0 ;  /* 0x0000000a0900780c */ /* 0x040fe200047c1670 */
        /* <DEDUP_REMOVED lines=9> */
[----:B------:R-:W-:Y:S01]  /*5790*/  ISETP.LT.OR P4, PT, R9, 0x12, !P0 ;  /* 0x000000120900780c */ /* 0x000fe20004781670 */
[-C--:B------:R-:W-:Y:S01]  /*57a0*/  FMUL R49, R49, R8.reuse ;  /* 0x0000000831317220 */ /* 0x080fe20000400000 */
[----:B------:R-:W-:Y:S01]  /*57b0*/  F2FP.SATFINITE.E4M3.F32.PACK_AB_MERGE_C R43, RZ, R43, RZ ;  /* 0x0000002bff2b723e */ /* 0x000fe200048070ff */
[----:B------:R0:W-:Y:S01]  /*57c0*/  @!P3 STG.E.U8 desc[UR12][R6.64+0x8], R3 ;  /* 0x000008030600b986 */ /* 0x0001e2000c10110c */
[C---:B------:R-:W-:Y:S01]  /*57d0*/  ISETP.LT.OR P3, PT, R9.reuse, 0x12, !P1 ;  /* 0x000000120900780c */ /* 0x040fe20004f61670 */
[----:B------:R-:W-:Y:S01]  /*57e0*/  FMUL R50, R50, R8 ;  /* 0x0000000832327220 */ /* 0x000fe20000400000 */
[----:B-1----:R-:W-:Y:S01]  /*57f0*/  F2FP.SATFINITE.E4M3.F32.PACK_AB_MERGE_C R5, RZ, R30, RZ ;  /* 0x0000001eff05723e */ /* 0x002fe200048070ff */
[----:B------:R-:W-:Y:S01]  /*5800*/  @!P6 STG.E.U8 desc[UR12][R10.64+0x9], R31 ;  /* 0x0000091f0a00e986 */ /* 0x000fe2000c10110c */
[----:B------:R-:W-:Y:S01]  /*5810*/  ISETP.LT.OR P6, PT, R9, 0x1a, !P1 ;  /* 0x0000001a0900780c */ /* 0x000fe20004fc1670 */
[-C--:B------:R-:W-:Y:S01]  /*5820*/  FMUL R51, R51, R8.reuse ;  /* 0x0000000833337220 */ /* 0x080fe20000400000 */
[----:B------:R-:W-:Y:S01]  /*5830*/  F2FP.SATFINITE.E4M3.F32.PACK_AB_MERGE_C R45, RZ, R45, RZ ;  /* 0x0000002dff2d723e */ /* 0x000fe200048070ff */
[----:B------:R1:W-:Y:S01]  /*5840*/  @!P5 STG.E.U8 desc[UR12][R10.64+0x8], R5 ;  /* 0x000008050a00d986 */ /* 0x0003e2000c10110c */
        /* <DEDUP_REMOVED lines=8> */
[----:B------:R-:W-:Y:S01]  /*58d0*/  ISETP.LT.OR P3, PT, R9, 0x1a, !P0 ;  /* 0x0000001a0900780c */ /* 0x000fe20004761670 */
[----:B------:R-:W-:Y:S01]  /*58e0*/  FMUL R54, R54, R8 ;  /* 0x0000000836367220 */ /* 0x000fe20000400000 */
[----:B------:R-:W-:Y:S01]  /*58f0*/  F2FP.SATFINITE.E4M3.F32.PACK_AB_MERGE_C R49, RZ, R49, RZ ;  /* 0x00000031ff31723e */ /* 0x000fe200048070ff */
[----:B------:R-:W-:Y:S01]  /*5900*/  @!P4 STG.E.U8 desc[UR12][R10.64+0x11], R35 ;  /* 0x000011230a00c986 */ /* 0x000fe2000c10110c */
[----:B-1----:R-:W-:Y:S01]  /*5910*/  F2FP.SATFINITE.E4M3.F32.PACK_AB_MERGE_C R5, RZ, R36, RZ ;  /* 0x00000024ff05723e */ /* 0x002fe200048070ff */
[----:B------:R-:W-:Y:S01]  /*5920*/  FMUL R8, R55, R8 ;  /* 0x0000000837087220 */ /* 0x000fe20000400000 */
[----:B------:R-:W-:-:S02]  /*5930*/  ISETP.LT.OR P4, PT, R9, 0x21, !P1 ;  /* 0x000000210900780c */ /* 0x000fc40004f81670 */
[----:B--2---:R-:W-:Y:S01]  /*5940*/  F2FP.SATFINITE.E4M3.F32.PACK_AB_MERGE_C R13, RZ, R42, RZ ;  /* 0x0000002aff0d723e */ /* 0x004fe200048070ff */
[----:B------:R0:W-:Y:S01]  /*5950*/  @!P2 STG.E.U8 desc[UR12][R10.64+0x10], R3 ;  /* 0x000010030a00a986 */ /* 0x0001e2000c10110c */
[C---:B------:R-:W-:Y:S02]  /*5960*/  ISETP.LT.OR P2, PT, R9.reuse, 0x19, !P0 ;  /* 0x000000190900780c */ /* 0x040fe40004741670 */
[----:B------:R-:W-:Y:S01]  /*5970*/  F2FP.SATFINITE.E4M3.F32.PACK_AB_MERGE_C R51, RZ, R51, RZ ;  /* 0x00000033ff33723e */ /* 0x000fe200048070ff */
[----:B------:R1:W-:Y:S01]  /*5980*/  @!P5 STG.E.U8 desc[UR12][R6.64+0x18], R5 ;  /* 0x000018050600d986 */ /* 0x0003e2000c10110c */
[C---:B------:R-:W-:Y:S02]  /*5990*/  ISETP.LT.OR P5, PT, R9.reuse, 0x22, !P1 ;  /* 0x000000220900780c */ /* 0x040fe40004fa1670 */
[----:B------:R-:W-:Y:S01]  /*59a0*/  F2FP.SATFINITE.E4M3.F32.PACK_AB_MERGE_C R53, RZ, R53, RZ ;  /* 0x00000035ff35723e */ /* 0x000fe200048070ff */
[----:B------:R-:W-:Y:S01]  /*59b0*/  @!P6 STG.E.U8 desc[UR12][R6.64+0x19], R37 ;  /* 0x000019250600e986 */ /* 0x000fe2000c10110c */
[----:B------:R-:W-:-:S02]  /*59c0*/  ISETP.LT.OR P6, PT, R9, 0x21, !P0 ;  /* 0x000000210900780c */ /* 0x000fc400047c1670 */
[----:B0-----:R-:W-:Y:S01]  /*59d0*/  F2FP.SATFINITE.E4M3.F32.PACK_AB_MERGE_C R3, RZ, R38, RZ ;  /* 0x00000026ff03723e */ /* 0x001fe200048070ff */
[----:B------:R-:W-:Y:S01]  /*59e0*/  @!P3 STG.E.U8 desc[UR12][R10.64+0x19], R39 ;  /* 0x000019270a00b986 */ /* 0x000fe2000c10110c */
[C---:B------:R-:W-:Y:S02]  /*59f0*/  ISETP.LT.OR P3, PT, R9.reuse, 0x29, !P0 ;  /* 0x000000290900780c */ /* 0x040fe40004761670 */
[----:B-1----:R-:W-:Y:S01]  /*5a00*/  F2FP.SATFINITE.E4M3.F32.PACK_AB_MERGE_C R5, RZ, R40, RZ ;  /* 0x00000028ff05723e */ /* 0x002fe200048070ff */
[----:B------:R0:W-:Y:S01]  /*5a10*/  @!P2 STG.E.U8 desc[UR12][R10.64+0x18], R3 ;  /* 0x000018030a00a986 */ /* 0x0001e2000c10110c */
[----:B------:R-:W-:-:S03]  /*5a20*/  ISETP.LT.OR P2, PT, R9, 0x29, !P1 ;  /* 0x000000290900780c */ /* 0x000fc60004f41670 */
[----:B------:R1:W-:Y:S01]  /*5a30*/  @!P4 STG.E.U8 desc[UR12][R6.64+0x20], R5 ;  /* 0x000020050600c986 */ /* 0x0003e2000c10110c */
[----:B------:R-:W-:-:S03]  /*5a40*/  ISETP.LT.OR P4, PT, R9, 0x2a, !P0 ;  /* 0x0000002a0900780c */ /* 0x000fc60004781670 */
[----:B------:R-:W-:Y:S01]  /*5a50*/  @!P5 STG.E.U8 desc[UR12][R6.64+0x21], R41 ;  /* 0x000021290600d986 */ /* 0x000fe2000c10110c */
[----:B------:R-:W-:-:S03]  /*5a60*/  ISETP.LT.OR P5, PT, R9, 0x2a, !P1 ;  /* 0x0000002a0900780c */ /* 0x000fc60004fa1670 */
[----:B------:R2:W-:Y:S01]  /*5a70*/  @!P6 STG.E.U8 desc[UR12][R10.64+0x20], R13 ;  /* 0x0000200d0a00e986 */ /* 0x0005e2000c10110c */
[----:B------:R-:W-:Y:S02]  /*5a80*/  ISETP.LT.OR P6, PT, R9, 0x22, !P0 ;  /* 0x000000220900780c */ /* 0x000fe400047c1670 */
[----:B0-----:R-:W-:Y:S02]  /*5a90*/  F2FP.SATFINITE.E4M3.F32.PACK_AB_MERGE_C R3, RZ, R44, RZ ;  /* 0x0000002cff03723e */ /* 0x001fe400048070ff */
[----:B-1----:R-:W-:Y:S02]  /*5aa0*/  F2FP.SATFINITE.E4M3.F32.PACK_AB_MERGE_C R5, RZ, R46, RZ ;  /* 0x0000002eff05723e */ /* 0x002fe400048070ff */
[----:B--2---:R-:W-:-:S07]  /*5ab0*/  F2FP.SATFINITE.E4M3.F32.PACK_AB_MERGE_C R13, RZ, R48, RZ ;  /* 0x00000030ff0d723e */ /* 0x004fce00048070ff */
[----:B------:R-:W-:Y:S01]  /*5ac0*/  @!P6 STG.E.U8 desc[UR12][R10.64+0x21], R43 ;  /* 0x0000212b0a00e986 */ /* 0x000fe2000c10110c */
[----:B------:R-:W-:-:S03]  /*5ad0*/  ISETP.LT.OR P6, PT, R9, 0x31, !P1 ;  /* 0x000000310900780c */ /* 0x000fc60004fc1670 */
[----:B------:R0:W-:Y:S01]  /*5ae0*/  @!P2 STG.E.U8 desc[UR12][R6.64+0x28], R3 ;  /* 0x000028030600a986 */ /* 0x0001e2000c10110c */
[----:B------:R-:W-:-:S03]  /*5af0*/  ISETP.LT.OR P2, PT, R9, 0x32, !P1 ;  /* 0x000000320900780c */ /* 0x000fc60004f41670 */
[----:B------:R-:W-:Y:S01]  /*5b00*/  @!P5 STG.E.U8 desc[UR12][R6.64+0x29], R45 ;  /* 0x0000292d0600d986 */ /* 0x000fe2000c10110c */
[----:B------:R-:W-:-:S03]  /*5b10*/  ISETP.LT.OR P5, PT, R9, 0x31, !P0 ;  /* 0x000000310900780c */ /* 0x000fc600047a1670 */
[----:B------:R1:W-:Y:S01]  /*5b20*/  @!P3 STG.E.U8 desc[UR12][R10.64+0x28], R5 ;  /* 0x000028050a00b986 */ /* 0x0003e2000c10110c */
[C---:B------:R-:W-:Y:S02]  /*5b30*/  ISETP.LT.OR P3, PT, R9.reuse, 0x39, !P1 ;  /* 0x000000390900780c */ /* 0x040fe40004f61670 */
[C---:B------:R-:W-:Y:S01]  /*5b40*/  ISETP.LT.OR P1, PT, R9.reuse, 0x3a, !P1 ;  /* 0x0000003a0900780c */ /* 0x040fe20004f21670 */
[----:B------:R-:W-:Y:S01]  /*5b50*/  @!P4 STG.E.U8 desc[UR12][R10.64+0x29], R47 ;  /* 0x0000292f0a00c986 */ /* 0x000fe2000c10110c */
[C---:B------:R-:W-:Y:S02]  /*5b60*/  ISETP.LT.OR P4, PT, R9.reuse, 0x32, !P0 ;  /* 0x000000320900780c */ /* 0x040fe40004781670 */
[----:B0-----:R-:W-:Y:S01]  /*5b70*/  F2FP.SATFINITE.E4M3.F32.PACK_AB_MERGE_C R3, RZ, R50, RZ ;  /* 0x00000032ff03723e */ /* 0x001fe200048070ff */
[----:B------:R0:W-:Y:S01]  /*5b80*/  @!P6 STG.E.U8 desc[UR12][R6.64+0x30], R13 ;  /* 0x0000300d0600e986 */ /* 0x0001e2000c10110c */
[C---:B------:R-:W-:Y:S02]  /*5b90*/  ISETP.LT.OR P6, PT, R9.reuse, 0x39, !P0 ;  /* 0x000000390900780c */ /* 0x040fe400047c1670 */
[----:B------:R-:W-:Y:S01]  /*5ba0*/  ISETP.LT.OR P0, PT, R9, 0x3a, !P0 ;  /* 0x0000003a0900780c */ /* 0x000fe20004701670 */
[----:B------:R2:W-:Y:S01]  /*5bb0*/  @!P2 STG.E.U8 desc[UR12][R6.64+0x31], R49 ;  /* 0x000031310600a986 */ /* 0x0005e2000c10110c */
[----:B-1----:R-:W-:-:S02]  /*5bc0*/  F2FP.SATFINITE.E4M3.F32.PACK_AB_MERGE_C R5, RZ, R52, RZ ;  /* 0x00000034ff05723e */ /* 0x002fc400048070ff */
[----:B------:R-:W-:Y:S01]  /*5bd0*/  F2FP.SATFINITE.E4M3.F32.PACK_AB_MERGE_C R9, RZ, R54, RZ ;  /* 0x00000036ff09723e */ /* 0x000fe200048070ff */
[----:B------:R2:W-:Y:S04]  /*5be0*/  @!P5 STG.E.U8 desc[UR12][R10.64+0x30], R3 ;  /* 0x000030030a00d986 */ /* 0x0005e8000c10110c */
[----:B------:R2:W-:Y:S01]  /*5bf0*/  @!P4 STG.E.U8 desc[UR12][R10.64+0x31], R51 ;  /* 0x000031330a00c986 */ /* 0x0005e2000c10110c */
[----:B0-----:R-:W-:-:S03]  /*5c00*/  F2FP.SATFINITE.E4M3.F32.PACK_AB_MERGE_C R13, RZ, R8, RZ ;  /* 0x00000008ff0d723e */ /* 0x001fc600048070ff */
[----:B------:R2:W-:Y:S04]  /*5c10*/  @!P3 STG.E.U8 desc[UR12][R6.64+0x38], R5 ;  /* 0x000038050600b986 */ /* 0x0005e8000c10110c */
[----:B------:R2:W-:Y:S04]  /*5c20*/  @!P1 STG.E.U8 desc[UR12][R6.64+0x39], R53 ;  /* 0x0000393506009986 */ /* 0x0005e8000c10110c */
[----:B------:R2:W-:Y:S01]  /*5c30*/  @!P6 STG.E.U8 desc[UR12][R10.64+0x38], R9 ;  /* 0x000038090a00e986 */ /* 0x0005e2000c10110c */
[----:B------:R-:W-:Y:S05]  /*5c40*/  @P0 EXIT ;  /* 0x000000000000094d */ /* 0x000fea0003800000 */
[----:B------:R-:W-:Y:S01]  /*5c50*/  STG.E.U8 desc[UR12][R10.64+0x39], R13 ;  /* 0x0000390d0a007986 */ /* 0x000fe2000c10110c */
[----:B------:R-:W-:Y:S05]  /*5c60*/  EXIT ;  /* 0x000000000000794d */ /* 0x000fea0003800000 */
.L_x_10:
[----:B------:R-:W-:-:S13]  /*5c70*/  ISETP.NE.AND P0, PT, R6, RZ, PT ;  /* 0x000000ff0600720c */ /* 0x000fda0003f05270 */
[----:B------:R-:W-:Y:S05]  /*5c80*/  @P0 EXIT ;  /* 0x000000000000094d */ /* 0x000fea0003800000 */
[----:B------:R-:W-:-:S13]  /*5c90*/  ELECT P0, URZ, PT ;  /* 0x00000000003f782f */ /* 0x000fda0003800000 */
[----:B------:R-:W-:Y:S05]  /*5ca0*/  @!P0 BRA `(.L_x_151) ;  /* 0x00000008000c8947 */ /* 0x000fea0003800000 */
[----:B------:R-:W-:Y:S02]  /*5cb0*/  ISETP.GE.AND P0, PT, R3, 0x1, PT ;  /* 0x000000010300780c */ /* 0x000fe40003f06270 */
[----:B--2-4-:R-:W-:-:S04]  /*5cc0*/  SHF.R.S32.HI R5, RZ, 0x1f, R10 ;  /* 0x0000001fff057819 */ /* 0x014fc8000001140a */
[----:B------:R-:W-:-:S07]  /*5cd0*/  LEA.HI R5, R5, R10, RZ, 0x7 ;  /* 0x0000000a05057211 */ /* 0x000fce00078f38ff */
[----:B------:R-:W-:Y:S05]  /*5ce0*/  @!P0 BRA `(.L_x_151) ;  /* 0x0000000400fc8947 */ /* 0x000fea0003800000 */
[----:B---3-5:R-:W0:Y:S01]  /*5cf0*/  S2R R0, SR_CTAID.X ;  /* 0x0000000000007919 */ /* 0x028e220000002500 */
[----:B------:R-:W-:Y:S01]  /*5d00*/  LOP3.LUT R5, R5, 0xffffff80, RZ, 0xc0, !PT ;  /* 0xffffff8005057812 */ /* 0x000fe200078ec0ff */
[----:B------:R-:W-:Y:S01]  /*5d10*/  ULDC UR4, c[0x0][0x384] ;  /* 0x0000e10000047ab9 */ /* 0x000fe20000000800 */
[C---:B------:R-:W-:Y:S01]  /*5d20*/  LOP3.LUT P0, RZ, R10.reuse, 0x1f, RZ, 0xc0, !PT ;  /* 0x0000001f0aff7812 */ /* 0x040fe2000780c0ff */
[----:B------:R-:W2:Y:S01]  /*5d30*/  S2R R11, SR_CTAID.Y ;  /* 0x00000000000b7919 */ /* 0x000ea20000002600 */
[----:B------:R-:W-:Y:S01]  /*5d40*/  ULDC UR5, c[0x0][0x388] ;  /* 0x0000e20000057ab9 */ /* 0x000fe20000000800 */
[----:B------:R-:W-:Y:S01]  /*5d50*/  IMAD.IADD R5, R10, 0x1, -R5 ;  /* 0x000000010a057824 */ /* 0x000fe200078e0a05 */
[----:B------:R-:W-:Y:S01]  /*5d60*/  LOP3.LUT R20, R2, 0x2, RZ, 0xfc, !PT ;  /* 0x0000000202147812 */ /* 0x000fe200078efcff */
[----:B------:R-:W-:Y:S01]  /*5d70*/  VIADD R21, R3, 0x1 ;  /* 0x0000000103157836 */ /* 0x000fe20000000000 */
[----:B------:R-:W-:Y:S01]  /*5d80*/  CS2R R6, SRZ ;  /* 0x0000000000067805 */ /* 0x000fe2000001ff00 */
[----:B------:R-:W-:Y:S01]  /*5d90*/  IMAD.MOV.U32 R4, RZ, RZ, RZ ;  /* 0x000000ffff047224 */ /* 0x000fe200078e00ff */
[----:B------:R-:W-:-:S02]  /*5da0*/  ISETP.NE.AND P1, PT, R5, RZ, PT ;  /* 0x000000ff0500720c */ /* 0x000fc40003f25270 */
[----:B-1----:R-:W-:Y:S02]  /*5db0*/  CS2R R8, SRZ ;  /* 0x0000000000087805 */ /* 0x002fe4000001ff00 */
[----:B------:R-:W-:Y:S01]  /*5dc0*/  ISETP.NE.OR P0, PT, R5, RZ, !P0 ;  /* 0x000000ff0500720c */ /* 0x000fe20004705670 */
[----:B------:R-:W-:Y:S02]  /*5dd0*/  IMAD.MOV.U32 R5, RZ, RZ, 0x1 ;  /* 0x00000001ff057424 */ /* 0x000fe400078e00ff */
[----:B0-----:R-:W-:-:S04]  /*5de0*/  IMAD.SHL.U32 R16, R0, 0x80, RZ ;  /* 0x0000008000107824 */ /* 0x001fc800078e00ff */
[----:B------:R-:W-:-:S04]  /*5df0*/  IMAD.HI.U32 R0, R16, UR4, RZ ;  /* 0x0000000410007c27 */ /* 0x000fc8000f8e00ff */
[----:B--2---:R-:W-:Y:S01]  /*5e00*/  IMAD.SHL.U32 R18, R11, 0x40, RZ ;  /* 0x000000400b127824 */ /* 0x004fe200078e00ff */
[----:B------:R-:W-:-:S07]  /*5e10*/  SHF.R.U32.HI R0, RZ, UR5, R0 ;  /* 0x00000005ff007c19 */ /* 0x000fce0008011600 */
.L_x_155:
[----:B------:R-:W0:Y:S01]  /*5e20*/  S2R R11, SR_CgaCtaId ;  /* 0x00000000000b7919 */ /* 0x000e220000008800 */
[----:B------:R-:W-:-:S04]  /*5e30*/  MOV R10, 0x400 ;  /* 0x00000400000a7802 */ /* 0x000fc80000000f00 */
[----:B0-----:R-:W-:Y:S02]  /*5e40*/  LEA R19, R11, R10, 0x18 ;  /* 0x0000000a0b137211 */ /* 0x001fe400078ec0ff */
[----:B------:R-:W-:-:S03]  /*5e50*/  SHF.L.U32 R10, R5, 0x1f, RZ ;  /* 0x0000001f050a7819 */ /* 0x000fc600000006ff */
[----:B------:R-:W-:-:S07]  /*5e60*/  IMAD R17, R4, 0x8, R19 ;  /* 0x0000000804117824 */ /* 0x000fce00078e0213 */
.L_x_152:
[----:B0-----:R0:W1:Y:S02]  /*5e70*/  SYNCS.PHASECHK.TRANS64.TRYWAIT P2, [R17+URZ+0x36090], R10 ;  /* 0x0360900a110075a7 */ /* 0x001064000804017f */
[----:B-1----:R-:W-:Y:S05]  /*5e80*/  @!P2 NANOSLEEP.SYNCS 0x989680 ;  /* 0x009896800000a95d */ /* 0x002fea0003900000 */
[----:B------:R-:W1:Y:S02]  /*5e90*/  @!P2 SYNCS.PHASECHK.TRANS64 P2, [R17+URZ+0x36090], R10 ;  /* 0x0360900a1100a5a7 */ /* 0x000e64000804007f */
[----:B-1----:R-:W-:Y:S05]  /*5ea0*/  @!P2 BRA `(.L_x_152) ;  /* 0xfffffffc00f0a947 */ /* 0x002fea000383ffff */
[----:B0-----:R-:W0:Y:S02]  /*5eb0*/  @!P1 LDC R10, c[0x0][0x580] ;  /* 0x00016000ff0a9b82 */ /* 0x001e240000000800 */
[----:B0-----:R0:W-:Y:S02]  /*5ec0*/  @!P1 SYNCS.ARRIVE.TRANS64 RZ, [R17+URZ+0x36000], R10 ;  /* 0x0360000a11ff99a7 */ /* 0x0011e4000800003f */
[----:B0-----:R-:W-:-:S04]  /*5ed0*/  PRMT R10, R20, 0x9910, RZ ;  /* 0x00009910140a7816 */ /* 0x001fc800000000ff */
[----:B------:R-:W-:-:S13]  /*5ee0*/  ISETP.NE.AND P2, PT, R10, 0x2, PT ;  /* 0x000000020a00780c */ /* 0x000fda0003f45270 */
[----:B------:R-:W-:Y:S05]  /*5ef0*/  @P2 BRA `(.L_x_153) ;  /* 0x0000000000042947 */ /* 0x000fea0003800000 */
[----:B------:R-:W-:Y:S01]  /*5f00*/  BPT.TRAP 0x1 ;  /* 0x000000040000795c */ /* 0x000fe20000300000 */
.L_x_153:
[----:B------:R-:W-:Y:S05]  /*5f10*/  @P0 BRA `(.L_x_154) ;  /* 0x0000000000040947 */ /* 0x000fea0003800000 */
[----:B------:R-:W-:Y:S01]  /*5f20*/  BPT.TRAP 0x1 ;  /* 0x000000040000795c */ /* 0x000fe20000300000 */
.L_x_154:
[----:B------:R-:W0:Y:S01]  /*5f30*/  LDC R13, c[0x0][0x380] ;  /* 0x0000e000ff0d7b82 */ /* 0x000e220000000800 */
[----:B------:R-:W-:Y:S01]  /*5f40*/  R2UR UR4, R0 ;  /* 0x00000000000472ca */ /* 0x000fe200000e0000 */
[----:B------:R-:W-:Y:S01]  /*5f50*/  ULDC UR14, c[0x0][0x38c] ;  /* 0x0000e300000e7ab9 */ /* 0x000fe20000000800 */
[----:B------:R-:W-:Y:S01]  /*5f60*/  R2UR UR13, R16 ;  /* 0x00000000100d72ca */ /* 0x000fe200000e0000 */
[----:B------:R-:W-:Y:S01]  /*5f70*/  UISETP.NE.AND UP0, UPT, UR14, 0x1, UPT ;  /* 0x000000010e00788c */ /* 0x000fe2000bf05270 */
[C---:B------:R-:W-:Y:S01]  /*5f80*/  R2UR UR18, R8.reuse ;  /* 0x00000000081272ca */ /* 0x040fe200000e0000 */
[----:B------:R-:W-:Y:S01]  /*5f90*/  VIADD R8, R8, 0x1 ;  /* 0x0000000108087836 */ /* 0x000fe20000000000 */
[----:B------:R-:W-:Y:S01]  /*5fa0*/  ULDC UR24, c[0x0][0x398] ;  /* 0x0000e60000187ab9 */ /* 0x000fe20000000800 */
[----:B------:R-:W1:Y:S01]  /*5fb0*/  LDC.64 R10, c[0x0][0x3f8] ;  /* 0x0000fe00ff0a7b82 */ /* 0x000e620000000a00 */
[----:B------:R-:W-:Y:S01]  /*5fc0*/  R2UR UR16, R4 ;  /* 0x00000000041072ca */ /* 0x000fe200000e0000 */
[----:B------:R-:W-:Y:S01]  /*5fd0*/  ULDC UR12, c[0x0][0x3ec] ;  /* 0x0000fb00000c7ab9 */ /* 0x000fe20000000800 */
[----:B------:R-:W-:Y:S01]  /*5fe0*/  R2UR UR17, R17 ;  /* 0x00000000111172ca */ /* 0x000fe200000e0000 */
[----:B------:R-:W-:Y:S01]  /*5ff0*/  VIADD R21, R21, 0xffffffff ;  /* 0xffffffff15157836 */ /* 0x000fe20000000000 */
[----:B------:R-:W-:Y:S01]  /*6000*/  ULDC.64 UR28, c[0x0][0x198] ;  /* 0x00006600001c7ab9 */ /* 0x000fe20000000a00 */
[----:B------:R-:W-:Y:S01]  /*6010*/  ULDC.64 UR20, c[0x0][0x3f0] ;  /* 0x0000fc0000147ab9 */ /* 0x000fe20000000a00 */
[----:B------:R-:W-:Y:S01]  /*6020*/  @UP0 ULDC.64 UR8, c[0x0][0x390] ;  /* 0x0000e40000080ab9 */ /* 0x000fe20000000a00 */
[----:B------:R-:W1:Y:S01]  /*6030*/  LDC.64 R14, c[0x0][0x3d0] ;  /* 0x0000f400ff0e7b82 */ /* 0x000e620000000a00 */
[----:B------:R-:W-:Y:S01]  /*6040*/  ISETP.GT.AND P6, PT, R21, 0x1, PT ;  /* 0x000000011500780c */ /* 0x000fe20003fc4270 */
[----:B------:R-:W-:Y:S01]  /*6050*/  USHF.L.U32 UR18, UR18, 0x6, URZ ;  /* 0x0000000612127899 */ /* 0x000fe2000800063f */
[----:B------:R-:W-:Y:S01]  /*6060*/  UMOV UR26, 0x0 ;  /* 0x00000000001a7882 */ /* 0x000fe20000000000 */
[----:B------:R-:W-:-:S04]  /*6070*/  UMOV UR27, 0x10000000 ;  /* 0x10000000001b7882 */ /* 0x000fc80000000000 */
[----:B------:R-:W2:Y:S01]  /*6080*/  LDC R12, c[0x0][0x400] ;  /* 0x00010000ff0c7b82 */ /* 0x000ea20000000800 */
[----:B0-----:R-:W-:Y:S01]  /*6090*/  ISETP.NE.AND P2, PT, R13, 0x1, PT ;  /* 0x000000010d00780c */ /* 0x001fe20003f45270 */
[----:B------:R-:W-:-:S12]  /*60a0*/  UIADD3 UR17, UR17, 0x36000, URZ ;  /* 0x0003600011117890 */ /* 0x000fd8000fffe03f */
[----:B------:R-:W-:Y:S01]  /*60b0*/  @P2 IMAD.U32 R22, RZ, RZ, UR4 ;  /* 0x00000004ff162e24 */ /* 0x000fe2000f8e00ff */
[----:B------:R-:W-:Y:S01]  /*60c0*/  ULDC.64 UR4, c[0x0][0x3c8] ;  /* 0x0000f20000047ab9 */ /* 0x000fe20000000a00 */
[----:B-1----:R-:W-:Y:S02]  /*60d0*/  IMAD R11, R7, R14, R11 ;  /* 0x0000000e070b7224 */ /* 0x002fe400078e020b */
[----:B------:R-:W-:Y:S01]  /*60e0*/  IMAD R10, R9, UR5, R10 ;  /* 0x00000005090a7c24 */ /* 0x000fe2000f8e020a */
[----:B------:R-:W-:Y:S02]  /*60f0*/  @P2 R2UR UR13, R22 ;  /* 0x00000000160d22ca */ /* 0x000fe400000e0000 */
[----:B------:R-:W-:Y:S01]  /*6100*/  ISETP.NE.AND P2, PT, R8, UR15, PT ;  /* 0x0000000f08007c0c */ /* 0x000fe2000bf45270 */
[----:B------:R-:W-:Y:S02]  /*6110*/  IMAD.U32 R11, R11, 0x20, R10 ;  /* 0x000000200b0b7824 */ /* 0x000fe400078e000a */
[----:B--2---:R-:W-:Y:S01]  /*6120*/  IMAD R12, R6, R15, R12 ;  /* 0x0000000f060c7224 */ /* 0x004fe200078e020c */
[----:B------:R-:W-:Y:S01]  /*6130*/  SEL R8, R8, RZ, P2 ;  /* 0x000000ff08087207 */ /* 0x000fe20001000000 */
[----:B------:R-:W0:Y:S02]  /*6140*/  LDC.64 R14, c[0x0][0x3e0] ;  /* 0x0000f800ff0e7b82 */ /* 0x000e240000000a00 */
[----:B------:R-:W-:-:S04]  /*6150*/  IMAD.U32 R11, R12, 0x400, R11 ;  /* 0x000004000c0b7824 */ /* 0x000fc800078e000b */
[----:B------:R-:W-:Y:S01]  /*6160*/  UIMAD.WIDE.U32 UR6, UR13, UR8, URZ ;  /* 0x000000080d0672a5 */ /* 0x000fe2000f8e003f */
[----:B------:R-:W-:Y:S01]  /*6170*/  R2UR UR25, R11 ;  /* 0x000000000b1972ca */ /* 0x000fe200000e0000 */
[----:B------:R-:W-:Y:S01]  /*6180*/  UIADD3 UR6, -UR13, URZ, URZ ;  /* 0x0000003f0d067290 */ /* 0x000fe2000fffe13f */
[----:B------:R-:W-:Y:S01]  /*6190*/  VIADD R11, R6, 0x1 ;  /* 0x00000001060b7836 */ /* 0x000fe20000000000 */
[----:B------:R-:W-:Y:S01]  /*61a0*/  UMOV UR5, UR13 ;  /* 0x0000000d00057c82 */ /* 0x000fe20008000000 */
[----:B------:R-:W-:Y:S02]  /*61b0*/  @UP0 USHF.R.U32.HI UR5, URZ, UR9, UR7 ;  /* 0x000000093f050299 */ /* 0x000fe40008011607 */
[----:B------:R-:W-:Y:S01]  /*61c0*/  UISETP.NE.AND UP0, UPT, UR24, 0x1, UPT ;  /* 0x000000011800788c */ /* 0x000fe2000bf05270 */
[----:B------:R-:W-:Y:S01]  /*61d0*/  IMAD R10, R13, UR6, R16 ;  /* 0x000000060d0a7c24 */ /* 0x000fe2000f8e0210 */
[----:B------:R-:W-:Y:S01]  /*61e0*/  R2UR UR7, R19 ;  /* 0x00000000130772ca */ /* 0x000fe200000e0000 */
[----:B------:R-:W-:Y:S01]  /*61f0*/  VIADD R13, R9, 0x1 ;  /* 0x00000001090d7836 */ /* 0x000fe20000000000 */
[----:B------:R-:W-:Y:S01]  /*6200*/  ULDC.64 UR8, c[0x0][0x3c0] ;  /* 0x0000f00000087ab9 */ /* 0x000fe20000000a00 */
[----:B------:R-:W-:Y:S01]  /*6210*/  @P2 IMAD.MOV R13, RZ, RZ, R9 ;  /* 0x000000ffff0d2224 */ /* 0x000fe200078e0209 */
[----:B------:R-:W-:Y:S01]  /*6220*/  R2UR UR19, R10 ;  /* 0x000000000a1372ca */ /* 0x000fe200000e0000 */
[C---:B------:R-:W-:Y:S01]  /*6230*/  IMAD R19, R4.reuse, 0x1000, R19 ;  /* 0x0000100004137824 */ /* 0x040fe200078e0213 */
[----:B------:R-:W-:Y:S01]  /*6240*/  UMOV UR22, UR5 ;  /* 0x0000000500167c82 */ /* 0x000fe20008000000 */
[----:B------:R-:W-:Y:S01]  /*6250*/  VIADD R10, R7, 0x1 ;  /* 0x00000001070a7836 */ /* 0x000fe20000000000 */
[----:B------:R-:W-:Y:S01]  /*6260*/  UIADD3 UR6, UP1, UR28, 0xf0, URZ ;  /* 0x000000f01c067890 */ /* 0x000fe2000ff3e03f */
[----:B0-----:R-:W-:Y:S01]  /*6270*/  ISETP.NE.AND P3, PT, R13, R14, PT ;  /* 0x0000000e0d00720c */ /* 0x001fe20003f65270 */
[----:B------:R-:W-:Y:S01]  /*6280*/  @UP0 ULDC UR10, c[0x0][0x39c] ;  /* 0x0000e700000a0ab9 */ /* 0x000fe20000000800 */
[----:B------:R-:W-:Y:S01]  /*6290*/  @UP0 ULDC UR30, c[0x0][0x3a0] ;  /* 0x0000e800001e0ab9 */ /* 0x000fe20000000800 */
[----:B------:R-:W-:Y:S01]  /*62a0*/  UIMAD.WIDE.U32 UR10, UR5, UR10, URZ ;  /* 0x0000000a050a72a5 */ /* 0x000fe2000f8e003f */
[----:B------:R-:W-:Y:S01]  /*62b0*/  R2UR UR23, R19 ;  /* 0x00000000131772ca */ /* 0x000fe200000e0000 */
[----:B------:R-:W-:Y:S01]  /*62c0*/  ULEA UR16, UR16, UR7, 0xd ;  /* 0x0000000710107291 */ /* 0x000fe2000f8e683f */
[----:B------:R-:W-:Y:S01]  /*62d0*/  VIADD R4, R4, 0x1 ;  /* 0x0000000104047836 */ /* 0x000fe20000000000 */
[----:B------:R-:W-:-:S02]  /*62e0*/  @UP0 USHF.R.U32.HI UR22, URZ, UR30, UR11 ;  /* 0x0000001e3f160299 */ /* 0x000fc4000801160b */
[----:B------:R-:W-:Y:S01]  /*62f0*/  UIMAD UR19, UR19, UR8, UR12 ;  /* 0x00000008131372a4 */ /* 0x000fe2000f8e020c */
[----:B------:R-:W-:Y:S01]  /*6300*/  R2UR UR12, R9 ;  /* 0x00000000090c72ca */ /* 0x000fe200000e0000 */
[----:B------:R-:W-:Y:S01]  /*6310*/  UIADD3 UR7, -UR5, URZ, URZ ;  /* 0x0000003f05077290 */ /* 0x000fe2000fffe13f */
[----:B------:R-:W-:Y:S01]  /*6320*/  R2UR UR11, R18 ;  /* 0x00000000120b72ca */ /* 0x000fe200000e0000 */
[----:B------:R-:W-:Y:S01]  /*6330*/  UIADD3 UR8, -UR22, URZ, URZ ;  /* 0x0000003f16087290 */ /* 0x000fe2000fffe13f */
[----:B------:R-:W-:Y:S01]  /*6340*/  @P3 IMAD.MOV R10, RZ, RZ, R7 ;  /* 0x000000ffff0a3224 */ /* 0x000fe200078e0207 */
[----:B------:R-:W-:Y:S01]  /*6350*/  UIMAD UR7, UR14, UR7, UR13 ;  /* 0x000000070e0772a4 */ /* 0x000fe2000f8e020d */
[----:B------:R-:W-:Y:S01]  /*6360*/  R2UR UR13, R7 ;  /* 0x00000000070d72ca */ /* 0x000fe200000e0000 */
[----:B------:R-:W-:Y:S01]  /*6370*/  UIMAD UR5, UR24, UR8, UR5 ;  /* 0x00000008180572a4 */ /* 0x000fe2000f8e0205 */
[----:B------:R-:W-:Y:S01]  /*6380*/  R2UR UR14, R6 ;  /* 0x00000000060e72ca */ /* 0x000fe200000e0000 */
[----:B------:R-:W-:Y:S01]  /*6390*/  UIADD3 UR28, UP2, UR28, 0x270, URZ ;  /* 0x000002701c1c7890 */ /* 0x000fe2000ff5e03f */
[----:B------:R-:W-:Y:S01]  /*63a0*/  ISETP.NE.AND P4, PT, R10, R15, PT ;  /* 0x0000000f0a00720c */ /* 0x000fe20003f85270 */
[----:B------:R-:W-:Y:S01]  /*63b0*/  UIMAD UR20, UR7, UR9, UR20 ;  /* 0x00000009071472a4 */ /* 0x000fe2000f8e0214 */
[C---:B------:R-:W-:Y:S01]  /*63c0*/  ISETP.NE.AND P5, PT, R4.reuse, 0x12, PT ;  /* 0x000000120400780c */ /* 0x040fe20003fa5270 */
[----:B------:R-:W-:Y:S01]  /*63d0*/  UIMAD UR21, UR5, UR4, UR21 ;  /* 0x00000004051572a4 */ /* 0x000fe2000f8e0215 */
[----:B------:R-:W-:Y:S01]  /*63e0*/  SEL R9, R13, RZ, P3 ;  /* 0x000000ff0d097207 */ /* 0x000fe20001800000 */
[----:B------:R-:W-:Y:S01]  /*63f0*/  UIADD3.X UR7, URZ, UR29, URZ, UP1, !UPT ;  /* 0x0000001d3f077290 */ /* 0x000fe20008ffe43f */
[----:B------:R-:W-:Y:S01]  /*6400*/  SEL R12, RZ, 0x1, P5 ;  /* 0x00000001ff0c7807 */ /* 0x000fe20002800000 */
[----:B------:R-:W-:Y:S01]  /*6410*/  UPRMT UR4, UR25, 0x5410, URZ ;  /* 0x0000541019047896 */ /* 0x000fe2000800003f */
[----:B------:R-:W-:Y:S01]  /*6420*/  SEL R4, R4, RZ, P5 ;  /* 0x000000ff04047207 */ /* 0x000fe20002800000 */
[----:B------:R-:W-:Y:S01]  /*6430*/  UIADD3 UR8, UR23, 0x24000, URZ ;  /* 0x0002400017087890 */ /* 0x000fe2000fffe03f */
[----:B------:R-:W-:Y:S01]  /*6440*/  LOP3.LUT R5, R5, R12, RZ, 0x3c, !PT ;  /* 0x0000000c05057212 */ /* 0x000fe200078e3cff */
[----:B------:R-:W-:Y:S01]  /*6450*/  UIADD3.X UR29, URZ, UR29, URZ, UP2, !UPT ;  /* 0x0000001d3f1d7290 */ /* 0x000fe200097fe43f */
[----:B------:R-:W-:Y:S01]  /*6460*/  SEL R7, R10, RZ, P4 ;  /* 0x000000ff0a077207 */ /* 0x000fe20002000000 */
[----:B------:R-:W-:Y:S01]  /*6470*/  UMOV UR9, UR17 ;  /* 0x0000001100097c82 */ /* 0x000fe20008000000 */
[----:B------:R-:W-:Y:S01]  /*6480*/  UMOV UR10, UR18 ;  /* 0x00000012000a7c82 */ /* 0x000fe20008000000 */
[----:B------:R-:W-:Y:S01]  /*6490*/  @P4 IMAD.MOV R11, RZ, RZ, R6 ;  /* 0x000000ffff0b4224 */ /* 0x000fe200078e0206 */
[----:B------:R0:W-:Y:S03]  /*64a0*/  UTMALDG.5D.IM2COL [UR16], [UR6], UR4 ;  /* 0x00000010060073b4 */ /* 0x0001e60008060004 */
[----:B------:R-:W-:Y:S01]  /*64b0*/  IMAD.MOV.U32 R6, RZ, RZ, R11 ;  /* 0x000000ffff067224 */ /* 0x000fe200078e000b */
[----:B------:R0:W-:Y:S02]  /*64c0*/  UTMALDG.5D [UR8], [UR28], desc[UR26] ;  /* 0x00001a081c0075b4 */ /* 0x0001e40008021000 */
[----:B0-----:R-:W-:Y:S05]  /*64d0*/  @P6 BRA `(.L_x_155) ;  /* 0xfffffff800506947 */ /* 0x001fea000383ffff */
.L_x_151:
[----:B------:R-:W-:Y:S01]  /*64e0*/  ISETP.GE.U32.AND P2, PT, R3, 0x12, PT ;  /* 0x000000120300780c */ /* 0x000fe20003f46070 */
[----:B------:R-:W-:Y:S05]  /*64f0*/  WARPSYNC.ALL ;  /* 0x0000000000007948 */ /* 0x000fea0003800000 */
[----:B------:R-:W-:-:S07]  /*6500*/  ELECT P1, URZ, PT ;  /* 0x00000000003f782f */ /* 0x000fce0003820000 */
[----:B--2-4-:R-:W-:-:S05]  /*6510*/  @P2 IMAD.WIDE.U32 R4, R3, 0x38e38e39, RZ ;  /* 0x38e38e3903042825 */ /* 0x014fca00078e00ff */
[----:B---3-5:R-:W-:-:S04]  /*6520*/  @P2 SHF.R.U32.HI R0, RZ, 0x2, R5 ;  /* 0x00000002ff002819 */ /* 0x028fc80000011605 */
[----:B------:R-:W-:-:S04]  /*6530*/  @P2 LOP3.LUT R0, R0, 0x1, RZ, 0xc0, !PT ;  /* 0x0000000100002812 */ /* 0x000fc800078ec0ff */
[----:B------:R-:W-:Y:S01]  /*6540*/  @P2 ISETP.NE.U32.AND P0, PT, R0, 0x1, PT ;  /* 0x000000010000280c */ /* 0x000fe20003f05070 */
[----:B------:R-:W-:-:S12]  /*6550*/  @!P1 EXIT ;  /* 0x000000000000994d */ /* 0x000fd80003800000 */
[----:B------:R-:W-:Y:S02]  /*6560*/  LOP3.LUT R2, R2, 0x2, RZ, 0xfc, !PT ;  /* 0x0000000202027812 */ /* 0x000fe400078efcff */
[----:B------:R-:W-:Y:S02]  /*6570*/  @P2 ISETP.NE.U32.AND.EX P0, PT, RZ, RZ, PT, P0 ;  /* 0x000000ffff00220c */ /* 0x000fe40003f05100 */
[----:B------:R-:W-:Y:S01]  /*6580*/  ISETP.NE.AND P1, PT, R2, 0x3, PT ;  /* 0x000000030200780c */ /* 0x000fe20003f25270 */
[----:B------:R-:W-:Y:S01]  /*6590*/  IMAD.MOV.U32 R2, RZ, RZ, 0x1 ;  /* 0x00000001ff027424 */ /* 0x000fe200078e00ff */
[----:B------:R-:W-:-:S11]  /*65a0*/  @P2 SEL R2, RZ, 0x1, !P0 ;  /* 0x00000001ff022807 */ /* 0x000fd60004000000 */
[----:B------:R-:W-:Y:S05]  /*65b0*/  @!P1 BRA `(.L_x_156) ;  /* 0x0000000000049947 */ /* 0x000fea0003800000 */
[----:B------:R-:W-:Y:S01]  /*65c0*/  BPT.TRAP 0x1 ;  /* 0x000000040000795c */ /* 0x000fe20000300000 */
.L_x_156:
[----:B------:R-:W0:Y:S01]  /*65d0*/  S2R R7, SR_CgaCtaId ;  /* 0x0000000000077919 */ /* 0x000e220000008800 */
[----:B------:R-:W-:Y:S01]  /*65e0*/  IMAD.WIDE.U32 R4, R3, 0x38e38e39, RZ ;  /* 0x38e38e3903047825 */ /* 0x000fe200078e00ff */
[----:B------:R-:W-:-:S04]  /*65f0*/  MOV R0, 0x400 ;  /* 0x0000040000007802 */ /* 0x000fc80000000f00 */
[----:B------:R-:W-:Y:S02]  /*6600*/  SHF.R.U32.HI R4, RZ, 0x2, R5 ;  /* 0x00000002ff047819 */ /* 0x000fe40000011605 */
[----:B------:R-:W-:-:S03]  /*6610*/  SHF.L.U32 R5, R2, 0x1f, RZ ;  /* 0x0000001f02057819 */ /* 0x000fc600000006ff */
[----:B------:R-:W-:Y:S01]  /*6620*/  IMAD R3, R4, -0x12, R3 ;  /* 0xffffffee04037824 */ /* 0x000fe200078e0203 */
[----:B0-----:R-:W-:-:S05]  /*6630*/  LEA R0, R7, R0, 0x18 ;  /* 0x0000000007007211 */ /* 0x001fca00078ec0ff */
[----:B------:R-:W-:-:S04]  /*6640*/  VIADD R0, R0, 0x36090 ;  /* 0x0003609000007836 */ /* 0x000fc80000000000 */
[----:B------:R-:W-:-:S07]  /*6650*/  IMAD R4, R3, 0x8, R0 ;  /* 0x0000000803047824 */ /* 0x000fce00078e0200 */
.L_x_157:
[----:B0-----:R0:W2:Y:S02]  /*6660*/  SYNCS.PHASECHK.TRANS64.TRYWAIT P0, [R4+URZ], R5 ;  /* 0x00000005040075a7 */ /* 0x0010a4000800017f */
[----:B--2---:R-:W-:Y:S05]  /*6670*/  @!P0 NANOSLEEP.SYNCS 0x989680 ;  /* 0x009896800000895d */ /* 0x004fea0003900000 */
[----:B------:R-:W2:Y:S02]  /*6680*/  @!P0 SYNCS.PHASECHK.TRANS64 P0, [R4+URZ], R5 ;  /* 0x00000005040085a7 */ /* 0x000ea4000800007f */
[----:B--2---:R-:W-:Y:S05]  /*6690*/  @!P0 BRA `(.L_x_157) ;  /* 0xfffffffc00f08947 */ /* 0x004fea000383ffff */
[----:B------:R-:W-:-:S05]  /*66a0*/  VIADD R3, R3, 0x1 ;  /* 0x0000000103037836 */ /* 0x000fca0000000000 */
[----:B------:R-:W-:-:S04]  /*66b0*/  ISETP.NE.AND P0, PT, R3, 0x12, PT ;  /* 0x000000120300780c */ /* 0x000fc80003f05270 */
[----:B0-----:R-:W-:Y:S02]  /*66c0*/  SEL R5, RZ, 0x1, P0 ;  /* 0x00000001ff057807 */ /* 0x001fe40000000000 */
[----:B------:R-:W-:Y:S02]  /*66d0*/  SEL R3, R3, RZ, P0 ;  /* 0x000000ff03037207 */ /* 0x000fe40000000000 */
[----:B------:R-:W-:-:S03]  /*66e0*/  LOP3.LUT R7, R2, R5, RZ, 0x3c, !PT ;  /* 0x0000000502077212 */ /* 0x000fc600078e3cff */
[----:B------:R-:W-:Y:S01]  /*66f0*/  IMAD R2, R3, 0x8, R0 ;  /* 0x0000000803027824 */ /* 0x000fe200078e0200 */
[----:B------:R-:W-:-:S07]  /*6700*/  SHF.L.U32 R5, R7, 0x1f, RZ ;  /* 0x0000001f07057819 */ /* 0x000fce00000006ff */
.L_x_158:
        /* <DEDUP_REMOVED lines=11> */
.L_x_159:
        /* <DEDUP_REMOVED lines=11> */
.L_x_160:
        /* <DEDUP_REMOVED lines=11> */
.L_x_161:
        /* <DEDUP_REMOVED lines=11> */
.L_x_162:
        /* <DEDUP_REMOVED lines=11> */
.L_x_163:
        /* <DEDUP_REMOVED lines=11> */
.L_x_164:
        /* <DEDUP_REMOVED lines=11> */
.L_x_165:
        /* <DEDUP_REMOVED lines=11> */
.L_x_166:
        /* <DEDUP_REMOVED lines=11> */
.L_x_167:
        /* <DEDUP_REMOVED lines=11> */
.L_x_168:
        /* <DEDUP_REMOVED lines=11> */
.L_x_169:
        /* <DEDUP_REMOVED lines=11> */
.L_x_170:
        /* <DEDUP_REMOVED lines=11> */
.L_x_171:
        /* <DEDUP_REMOVED lines=11> */
.L_x_172:
        /* <DEDUP_REMOVED lines=11> */
.L_x_173:
        /* <DEDUP_REMOVED lines=11> */
.L_x_174:
[----:B0-----:R0:W2:Y:S02]  /*7210*/  SYNCS.PHASECHK.TRANS64.TRYWAIT P0, [R3+URZ], R0 ;  /* 0x00000000030075a7 */ /* 0x0010a4000800017f */
[----:B--2---:R-:W-:Y:S05]  /*7220*/  @!P0 NANOSLEEP.SYNCS 0x989680 ;  /* 0x009896800000895d */ /* 0x004fea0003900000 */
[----:B------:R-:W2:Y:S02]  /*7230*/  @!P0 SYNCS.PHASECHK.TRANS64 P0, [R3+URZ], R0 ;  /* 0x00000000030085a7 */ /* 0x000ea4000800007f */
[----:B--2---:R-:W-:Y:S05]  /*7240*/  @P0 EXIT ;  /* 0x000000000000094d */ /* 0x004fea0003800000 */
[----:B------:R-:W-:Y:S05]  /*7250*/  BRA `(.L_x_174) ;  /* 0xfffffffc00ec7947 */ /* 0x000fea000383ffff */
.L_x_175:
[----:B------:R-:W-:-:S00]  /*7260*/  BRA `(.L_x_175) ;  /* 0xfffffffc00fc7947 */ /* 0x000fc0000383ffff */
[----:B------:R-:W-:-:S00]  /*7270*/  NOP ;  /* 0x0000000000007918 */ /* 0x000fc00000000000 */
        /* <DEDUP_REMOVED lines=8> */
.L_x_176:


//--------------------- .nv.shared._ZN7cutlass13device_kernelINS_4conv6kernel13ConvUniversalINS1_16ConvProblemShapeILNS1_8OperatorE0ELi3EEENS1_10collective14CollectiveConvINS1_46MainloopSm90TmaGmmaWarpSpecializedImplicitGemmILS5_0ELi18ELi3EN4cute5tupleIJNSA_1CILi1EEESD_SD_EEENS1_36KernelImplicitTmaWarpSpecializedSm90ELi1EEENSB_IJNSC_ILi128EEENSC_ILi64EEENSB_IJSI_EEEEEENS_12float_e4m3_tESL_NSA_8TiledMMAINSA_8MMA_AtomIJNSA_4SM904GMMA30MMA_64x64x32_F32E4M3E4M3_SS_TNILNSP_7ScaleInE1ELSR_1EEEEEENSA_6LayoutISE_NSB_IJNSC_ILi0EEESV_SV_EEEEENSB_IJNSA_10UnderscoreESY_SY_EEEEENS7_6detail26Sm90ImplicitGemmTileTraitsINSA_20SM90_TMA_LOAD_IM2COLENSA_14ComposedLayoutINSA_7SwizzleILi2ELi4ELi3EEENSA_18smem_ptr_flag_bitsILi8EEENSU_INSB_IJNSB_IJNSC_ILi8EEENSC_ILi16EEEEEENSB_IJSI_SD_EEENSB_IJSD_NSC_ILi18EEEEEEEEENSB_IJNSB_IJSI_NSC_ILi512EEEEEENSB_IJSD_SV_EEENSB_IJSV_NSC_ILi8192EEEEEEEEEEEEEvEENS12_INSA_13SM90_TMA_LOADENS14_IS16_S18_NSU_INSB_IJNSB_IJS19_S19_EEES1C_S1E_EEENSB_IJS1H_S1I_NSB_IJSV_NSC_ILi4096EEEEEEEEEEEEEvEEEENS_8epilogue10collective6detail29Sm90TmaWarpSpecializedAdapterINS20_15DefaultEpilogueISL_NSB_IJNSB_IJllllEEESD_SV_EEES25_NS1Z_6thread17LinearCombinationISL_Li1EffLNS26_9ScaleType4KindE0ELNS_15FloatRoundStyleE2ESL_EENS_4gemm15EpilogueDefaultEEEEEvvEEEEvNT_6ParamsE --------------------------
	.section	.nv.shared._ZN7cutlass13device_kernelINS_4conv6kernel13ConvUniversalINS1_16ConvProblemShapeILNS1_8OperatorE0ELi3EEENS1_10collective14CollectiveConvINS1_46MainloopSm90TmaGmmaWarpSpecializedImplicitGemmILS5_0ELi18ELi3EN4cute5tupleIJNSA_1CILi1EEESD_SD_EEENS1_36KernelImplicitTmaWarpSpecializedSm90ELi1EEENSB_IJNSC_ILi128EEENSC_ILi64EEENSB_IJSI_EEEEEENS_12float_e4m3_tESL_NSA_8TiledMMAINSA_8MMA_AtomIJNSA_4SM904GMMA30MMA_64x64x32_F32E4M3E4M3_SS_TNILNSP_7ScaleInE1ELSR_1EEEEEENSA_6LayoutISE_NSB_IJNSC_ILi0EEESV_SV_EEEEENSB_IJNSA_10UnderscoreESY_SY_EEEEENS7_6detail26Sm90ImplicitGemmTileTraitsINSA_20SM90_TMA_LOAD_IM2COLENSA_14ComposedLayoutINSA_7SwizzleILi2ELi4ELi3EEENSA_18smem_ptr_flag_bitsILi8EEENSU_INSB_IJNSB_IJNSC_ILi8EEENSC_ILi16EEEEEENSB_IJSI_SD_EEENSB_IJSD_NSC_ILi18EEEEEEEEENSB_IJNSB_IJSI_NSC_ILi512EEEEEENSB_IJSD_SV_EEENSB_IJSV_NSC_ILi8192EEEEEEEEEEEEEvEENS12_INSA_13SM90_TMA_LOADENS14_IS16_S18_NSU_INSB_IJNSB_IJS19_S19_EEES1C_S1E_EEENSB_IJS1H_S1I_NSB_IJSV_NSC_ILi4096EEEEEEEEEEEEEvEEEENS_8epilogue10collective6detail29Sm90TmaWarpSpecializedAdapterINS20_15DefaultEpilogueISL_NSB_IJNSB_IJllllEEESD_SV_EEES25_NS1Z_6thread17LinearCombinationISL_Li1EffLNS26_9ScaleType4KindE0ELNS_15FloatRoundStyleE2ESL_EENS_4gemm15EpilogueDefaultEEEEEvvEEEEvNT_6ParamsE,"aw",@nobits
	.sectionflags	@""
	.align	16
	.zero		1024


//--------------------- .nv.shared.reserved.0     --------------------------
	.section	.nv.shared.reserved.0,"aw",@nobits
	.weak		__nv_reservedSMEM_offset_0_alias
	.size		__nv_reservedSMEM_offset_0_alias, 0, 0
	.other		__nv_reservedSMEM_offset_0_alias,@"STO_CUDA_RESERVED_SHARED STV_DEFAULT"
__nv_reservedSMEM_offset_0_alias:
	.zero		0


//--------------------- .nv.global                --------------------------
	.section	.nv.global,"aw",@nobits
.nv.global:
	.type		_ZN39_INTERNAL_35c7dc53_4_k_cu_419d4541_27904cute1_E,@object
	.size		_ZN39_INTERNAL_35c7dc53_4_k_cu_419d4541_27904cute1_E,(_ZN39_INTERNAL_35c7dc53_4_k_cu_419d4541_27904cuda3std3__45__cpo6cbeginE - _ZN39_INTERNAL_35c7dc53_4_k_cu_419d4541_27904cute1_E)
_ZN39_INTERNAL_35c7dc53_4_k_cu_419d4541_27904cute1_E:
	.zero		1
	.type		_ZN39_INTERNAL_35c7dc53_4_k_cu_419d4541_27904cuda3std3__45__cpo6cbeginE,@object
	.size		_ZN39_INTERNAL_35c7dc53_4_k_cu_419d4541_27904cuda3std3__45__cpo6cbeginE,(_ZN39_INTERNAL_35c7dc53_4_k_cu_419d4541_27904cuda3std3__48in_placeE - _ZN39_INTERNAL_35c7dc53_4_k_cu_419d4541_27904cuda3std3__45__cpo6cbeginE)
_ZN39_INTERNAL_35c7dc53_4_k_cu_419d4541_27904cuda3std3__45__cpo6cbeginE:
	.zero		1
	.type		_ZN39_INTERNAL_35c7dc53_4_k_cu_419d4541_27904cuda3std3__48in_placeE,@object
	.size		_ZN39_INTERNAL_35c7dc53_4_k_cu_419d4541_27904cuda3std3__48in_placeE,(_ZN39_INTERNAL_35c7dc53_4_k_cu_419d4541_27904cuda3std6ranges3__45__cpo9iter_moveE - _ZN39_INTERNAL_35c7dc53_4_k_cu_419d4541_27904cuda3std3__48in_placeE)
_ZN39_INTERNAL_35c7dc53_4_k_cu_419d4541_27904cuda3std3__48in_placeE:
	.zero		1
	.type		_ZN39_INTERNAL_35c7dc53_4_k_cu_419d4541_27904cuda3std6ranges3__45__cpo9iter_moveE,@object
	.size		_ZN39_INTERNAL_35c7dc53_4_k_cu_419d4541_27904cuda3std6ranges3__45__cpo9iter_moveE,(_ZN39_INTERNAL_35c7dc53_4_k_cu_419d4541_27904cuda3std3__45__cpo5beginE - _ZN39_INTERNAL_35c7dc53_4_k_cu_419d4541_27904cuda3std6ranges3__45__cpo9iter_moveE)
_ZN39_INTERNAL_35c7dc53_4_k_cu_419d4541_27904cuda3std6ranges3__45__cpo9iter_moveE:
	.zero		1
	.type		_ZN39_INTERNAL_35c7dc53_4_k_cu_419d4541_27904cuda3std3__45__cpo5beginE,@object
	.size		_ZN39_INTERNAL_35c7dc53_4_k_cu_419d4541_27904cuda3std3__45__cpo5beginE,(_ZN39_INTERNAL_35c7dc53_4_k_cu_419d4541_27904cuda3std3__441_GLOBAL__N__35c7dc53_4_k_cu_419d4541_27906ignoreE - _ZN39_INTERNAL_35c7dc53_4_k_cu_419d4541_27904cuda3std3__45__cpo5beginE)
_ZN39_INTERNAL_35c7dc53_4_k_cu_419d4541_27904cuda3std3__45__cpo5beginE:
	.zero		1
	.type		_ZN39_INTERNAL_35c7dc53_4_k_cu_419d4541_27904cuda3std3__441_GLOBAL__N__35c7dc53_4_k_cu_419d4541_27906ignoreE,@object
	.size		_ZN39_INTERNAL_35c7dc53_4_k_cu_419d4541_27904cuda3std3__441_GLOBAL__N__35c7dc53_4_k_cu_419d4541_27906ignoreE,(_ZN39_INTERNAL_35c7dc53_4_k_cu_419d4541_27904cute7productE - _ZN39_INTERNAL_35c7dc53_4_k_cu_419d4541_27904cuda3std3__441_GLOBAL__N__35c7dc53_4_k_cu_419d4541_27906ignoreE)
_ZN39_INTERNAL_35c7dc53_4_k_cu_419d4541_27904cuda3std3__441_GLOBAL__N__35c7dc53_4_k_cu_419d4541_27906ignoreE:
	.zero		1
	.type		_ZN39_INTERNAL_35c7dc53_4_k_cu_419d4541_27904cute7productE,@object
	.size		_ZN39_INTERNAL_35c7dc53_4_k_cu_419d4541_27904cute7productE,(_ZN39_INTERNAL_35c7dc53_4_k_cu_419d4541_27904cuda3std3__45__cpo3endE - _ZN39_INTERNAL_35c7dc53_4_k_cu_419d4541_27904cute7productE)
_ZN39_INTERNAL_35c7dc53_4_k_cu_419d4541_27904cute7productE:
	.zero		1
	.type		_ZN39_INTERNAL_35c7dc53_4_k_cu_419d4541_27904cuda3std3__45__cpo3endE,@object
	.size		_ZN39_INTERNAL_35c7dc53_4_k_cu_419d4541_27904cuda3std3__45__cpo3endE,(_ZN39_INTERNAL_35c7dc53_4_k_cu_419d4541_27904cuda3std3__419piecewise_constructE - _ZN39_INTERNAL_35c7dc53_4_k_cu_419d4541_27904cuda3std3__45__cpo3endE)
_ZN39_INTERNAL_35c7dc53_4_k_cu_419d4541_27904cuda3std3__45__cpo3endE:
	.zero		1
	.type		_ZN39_INTERNAL_35c7dc53_4_k_cu_419d4541_27904cuda3std3__419piecewise_constructE,@object
	.size		_ZN39_INTERNAL_35c7dc53_4_k_cu_419d4541_27904cuda3std3__419piecewise_constructE,(_ZN39_INTERNAL_35c7dc53_4_k_cu_419d4541_27904cuda3std3__45__cpo4cendE - _ZN39_INTERNAL_35c7dc53_4_k_cu_419d4541_27904cuda3std3__419piecewise_constructE)
_ZN39_INTERNAL_35c7dc53_4_k_cu_419d4541_27904cuda3std3__419piecewise_constructE:
	.zero		1
	.type		_ZN39_INTERNAL_35c7dc53_4_k_cu_419d4541_27904cuda3std3__45__cpo4cendE,@object
	.size		_ZN39_INTERNAL_35c7dc53_4_k_cu_419d4541_27904cuda3std3__45__cpo4cendE,(_ZN39_INTERNAL_35c7dc53_4_k_cu_419d4541_27904cuda3std6ranges3__45__cpo4swapE - _ZN39_INTERNAL_35c7dc53_4_k_cu_419d4541_27904cuda3std3__45__cpo4cendE)
_ZN39_INTERNAL_35c7dc53_4_k_cu_419d4541_27904cuda3std3__45__cpo4cendE:
	.zero		1
	.type		_ZN39_INTERNAL_35c7dc53_4_k_cu_419d4541_27904cuda3std6ranges3__45__cpo4swapE,@object
	.size		_ZN39_INTERNAL_35c7dc53_4_k_cu_419d4541_27904cuda3std6ranges3__45__cpo4swapE,(.L_7 - _ZN39_INTERNAL_35c7dc53_4_k_cu_419d4541_27904cuda3std6ranges3__45__cpo4swapE)
_ZN39_INTERNAL_35c7dc53_4_k_cu_419d4541_27904cuda3std6ranges3__45__cpo4swapE:
	.zero		1
.L_7:


//--------------------- .nv.constant0._ZN7cutlass13device_kernelINS_4conv6kernel13ConvUniversalINS1_16ConvProblemShapeILNS1_8OperatorE0ELi3EEENS1_10collective14CollectiveConvINS1_46MainloopSm90TmaGmmaWarpSpecializedImplicitGemmILS5_0ELi18ELi3EN4cute5tupleIJNSA_1CILi1EEESD_SD_EEENS1_36KernelImplicitTmaWarpSpecializedSm90ELi1EEENSB_IJNSC_ILi128EEENSC_ILi64EEENSB_IJSI_EEEEEENS_12float_e4m3_tESL_NSA_8TiledMMAINSA_8MMA_AtomIJNSA_4SM904GMMA30MMA_64x64x32_F32E4M3E4M3_SS_TNILNSP_7ScaleInE1ELSR_1EEEEEENSA_6LayoutISE_NSB_IJNSC_ILi0EEESV_SV_EEEEENSB_IJNSA_10UnderscoreESY_SY_EEEEENS7_6detail26Sm90ImplicitGemmTileTraitsINSA_20SM90_TMA_LOAD_IM2COLENSA_14ComposedLayoutINSA_7SwizzleILi2ELi4ELi3EEENSA_18smem_ptr_flag_bitsILi8EEENSU_INSB_IJNSB_IJNSC_ILi8EEENSC_ILi16EEEEEENSB_IJSI_SD_EEENSB_IJSD_NSC_ILi18EEEEEEEEENSB_IJNSB_IJSI_NSC_ILi512EEEEEENSB_IJSD_SV_EEENSB_IJSV_NSC_ILi8192EEEEEEEEEEEEEvEENS12_INSA_13SM90_TMA_LOADENS14_IS16_S18_NSU_INSB_IJNSB_IJS19_S19_EEES1C_S1E_EEENSB_IJS1H_S1I_NSB_IJSV_NSC_ILi4096EEEEEEEEEEEEEvEEEENS_8epilogue10collective6detail29Sm90TmaWarpSpecializedAdapterINS20_15DefaultEpilogueISL_NSB_IJNSB_IJllllEEESD_SV_EEES25_NS1Z_6thread17LinearCombinationISL_Li1EffLNS26_9ScaleType4KindE0ELNS_15FloatRoundStyleE2ESL_EENS_4gemm15EpilogueDefaultEEEEEvvEEEEvNT_6ParamsE --------------------------
	.section	.nv.constant0._ZN7cutlass13device_kernelINS_4conv6kernel13ConvUniversalINS1_16ConvProblemShapeILNS1_8OperatorE0ELi3EEENS1_10collective14CollectiveConvINS1_46MainloopSm90TmaGmmaWarpSpecializedImplicitGemmILS5_0ELi18ELi3EN4cute5tupleIJNSA_1CILi1EEESD_SD_EEENS1_36KernelImplicitTmaWarpSpecializedSm90ELi1EEENSB_IJNSC_ILi128EEENSC_ILi64EEENSB_IJSI_EEEEEENS_12float_e4m3_tESL_NSA_8TiledMMAINSA_8MMA_AtomIJNSA_4SM904GMMA30MMA_64x64x32_F32E4M3E4M3_SS_TNILNSP_7ScaleInE1ELSR_1EEEEEENSA_6LayoutISE_NSB_IJNSC_ILi0EEESV_SV_EEEEENSB_IJNSA_10UnderscoreESY_SY_EEEEENS7_6detail26Sm90ImplicitGemmTileTraitsINSA_20SM90_TMA_LOAD_IM2COLENSA_14ComposedLayoutINSA_7SwizzleILi2ELi4ELi3EEENSA_18smem_ptr_flag_bitsILi8EEENSU_INSB_IJNSB_IJNSC_ILi8EEENSC_ILi16EEEEEENSB_IJSI_SD_EEENSB_IJSD_NSC_ILi18EEEEEEEEENSB_IJNSB_IJSI_NSC_ILi512EEEEEENSB_IJSD_SV_EEENSB_IJSV_NSC_ILi8192EEEEEEEEEEEEEvEENS12_INSA_13SM90_TMA_LOADENS14_IS16_S18_NSU_INSB_IJNSB_IJS19_S19_EEES1C_S1E_EEENSB_IJS1H_S1I_NSB_IJSV_NSC_ILi4096EEEEEEEEEEEEEvEEEENS_8epilogue10collective6detail29Sm90TmaWarpSpecializedAdapterINS20_15DefaultEpilogueISL_NSB_IJNSB_IJllllEEESD_SV_EEES25_NS1Z_6thread17LinearCombinationISL_Li1EffLNS26_9ScaleType4KindE0ELNS_15FloatRoundStyleE2ESL_EENS_4gemm15EpilogueDefaultEEEEEvvEEEEvNT_6ParamsE,"a",@progbits
	.sectionflags	@""
	.align	4
.nv.constant0._ZN7cutlass13device_kernelINS_4conv6kernel13ConvUniversalINS1_16ConvProblemShapeILNS1_8OperatorE0ELi3EEENS1_10collective14CollectiveConvINS1_46MainloopSm90TmaGmmaWarpSpecializedImplicitGemmILS5_0ELi18ELi3EN4cute5tupleIJNSA_1CILi1EEESD_SD_EEENS1_36KernelImplicitTmaWarpSpecializedSm90ELi1EEENSB_IJNSC_ILi128EEENSC_ILi64EEENSB_IJSI_EEEEEENS_12float_e4m3_tESL_NSA_8TiledMMAINSA_8MMA_AtomIJNSA_4SM904GMMA30MMA_64x64x32_F32E4M3E4M3_SS_TNILNSP_7ScaleInE1ELSR_1EEEEEENSA_6LayoutISE_NSB_IJNSC_ILi0EEESV_SV_EEEEENSB_IJNSA_10UnderscoreESY_SY_EEEEENS7_6detail26Sm90ImplicitGemmTileTraitsINSA_20SM90_TMA_LOAD_IM2COLENSA_14ComposedLayoutINSA_7SwizzleILi2ELi4ELi3EEENSA_18smem_ptr_flag_bitsILi8EEENSU_INSB_IJNSB_IJNSC_ILi8EEENSC_ILi16EEEEEENSB_IJSI_SD_EEENSB_IJSD_NSC_ILi18EEEEEEEEENSB_IJNSB_IJSI_NSC_ILi512EEEEEENSB_IJSD_SV_EEENSB_IJSV_NSC_ILi8192EEEEEEEEEEEEEvEENS12_INSA_13SM90_TMA_LOADENS14_IS16_S18_NSU_INSB_IJNSB_IJS19_S19_EEES1C_S1E_EEENSB_IJS1H_S1I_NSB_IJSV_NSC_ILi4096EEEEEEEEEEEEEvEEEENS_8epilogue10collective6detail29Sm90TmaWarpSpecializedAdapterINS20_15DefaultEpilogueISL_NSB_IJNSB_IJllllEEESD_SV_EEES25_NS1Z_6thread17LinearCombinationISL_Li1EffLNS26_9ScaleType4KindE0ELNS_15FloatRoundStyleE2ESL_EENS_4gemm15EpilogueDefaultEEEEEvvEEEEvNT_6ParamsE:
	.zero		1664


//--------------------- SYMBOLS --------------------------

	.type		.nv.reservedSmem.offset0,@object
	.size		.nv.reservedSmem.offset0,0x4
